//
// Generated by NVIDIA NVVM Compiler
//
// Compiler Build ID: CL-36424714
// Cuda compilation tools, release 13.0, V13.0.88
// Based on NVVM 20.0.0
//

.version 9.0
.target sm_100
.address_size 64

	// .globl	_Z11area_kernelPdS_ii
.extern .func  (.param .b32 func_retval0) vprintf
(
	.param .b64 vprintf_param_0,
	.param .b64 vprintf_param_1
)
;
.global .align 1 .b8 $str[101] = {105, 32, 37, 100, 44, 32, 106, 32, 37, 100, 32, 45, 32, 116, 49, 32, 61, 32, 37, 101, 44, 32, 120, 44, 32, 121, 32, 61, 32, 40, 37, 101, 44, 32, 37, 101, 41, 44, 32, 120, 117, 44, 32, 121, 117, 32, 61, 32, 40, 37, 101, 44, 32, 37, 101, 41, 44, 32, 120, 105, 109, 49, 44, 32, 121, 105, 109, 49, 32, 61, 32, 40, 37, 101, 44, 32, 37, 101, 41, 44, 32, 120, 105, 44, 32, 121, 105, 32, 61, 32, 40, 37, 101, 44, 32, 37, 101, 41, 32, 10};
.global .align 1 .b8 $str$1[101] = {105, 32, 37, 100, 44, 32, 106, 32, 37, 100, 32, 45, 32, 116, 49, 32, 61, 32, 37, 101, 44, 32, 120, 44, 32, 121, 32, 61, 32, 40, 37, 101, 44, 32, 37, 101, 41, 44, 32, 120, 114, 44, 32, 121, 114, 32, 61, 32, 40, 37, 101, 44, 32, 37, 101, 41, 44, 32, 120, 106, 109, 49, 44, 32, 121, 106, 109, 49, 32, 61, 32, 40, 37, 101, 44, 32, 37, 101, 41, 44, 32, 120, 106, 44, 32, 121, 106, 32, 61, 32, 40, 37, 101, 44, 32, 37, 101, 41, 32, 10};
.global .align 1 .b8 $str$2[178] = {105, 32, 37, 100, 44, 32, 106, 32, 37, 100, 44, 32, 103, 114, 97, 100, 95, 112, 104, 105, 95, 120, 32, 61, 32, 37, 101, 44, 32, 103, 114, 97, 100, 95, 112, 104, 105, 95, 114, 101, 102, 95, 120, 32, 37, 101, 44, 32, 112, 104, 105, 95, 120, 95, 101, 119, 32, 61, 32, 37, 101, 44, 32, 112, 104, 105, 95, 120, 95, 110, 115, 32, 61, 32, 37, 101, 44, 32, 73, 70, 58, 32, 40, 83, 41, 32, 37, 101, 44, 32, 40, 87, 41, 32, 37, 101, 44, 32, 40, 78, 41, 32, 37, 101, 44, 32, 40, 69, 41, 32, 37, 101, 44, 32, 84, 111, 116, 97, 108, 32, 37, 101, 44, 32, 80, 104, 105, 32, 40, 73, 45, 49, 41, 32, 37, 101, 44, 32, 40, 73, 41, 44, 32, 37, 101, 44, 32, 40, 73, 43, 49, 41, 32, 37, 101, 44, 32, 40, 74, 45, 49, 41, 32, 37, 101, 44, 32, 40, 74, 43, 49, 41, 32, 37, 101, 32, 10};

.visible .entry _Z11area_kernelPdS_ii(
	.param .u64 .ptr .align 1 _Z11area_kernelPdS_ii_param_0,
	.param .u64 .ptr .align 1 _Z11area_kernelPdS_ii_param_1,
	.param .u32 _Z11area_kernelPdS_ii_param_2,
	.param .u32 _Z11area_kernelPdS_ii_param_3
)
{
	.reg .pred 	%p<7>;
	.reg .b32 	%r<19>;
	.reg .b64 	%rd<13>;
	.reg .b64 	%fd<27>;

	ld.param.u64 	%rd4, [_Z11area_kernelPdS_ii_param_0];
	ld.param.u64 	%rd5, [_Z11area_kernelPdS_ii_param_1];
	ld.param.u32 	%r4, [_Z11area_kernelPdS_ii_param_2];
	ld.param.u32 	%r6, [_Z11area_kernelPdS_ii_param_3];
	mov.u32 	%r7, %ctaid.x;
	mov.u32 	%r8, %ntid.x;
	mov.u32 	%r9, %tid.x;
	mad.lo.s32 	%r1, %r7, %r8, %r9;
	mov.u32 	%r10, %ctaid.y;
	mov.u32 	%r11, %ntid.y;
	mov.u32 	%r12, %tid.y;
	mad.lo.s32 	%r13, %r10, %r11, %r12;
	setp.ge.s32 	%p1, %r1, %r4;
	setp.ge.s32 	%p2, %r13, %r6;
	or.pred  	%p3, %p1, %p2;
	@%p3 bra 	$L__BB0_8;
	mad.lo.s32 	%r14, %r4, %r13, %r1;
	shl.b32 	%r15, %r14, 1;
	cvta.to.global.u64 	%rd6, %rd4;
	mul.wide.s32 	%rd7, %r15, 8;
	add.s64 	%rd1, %rd6, %rd7;
	ld.global.f64 	%fd1, [%rd1];
	ld.global.f64 	%fd2, [%rd1+8];
	add.s32 	%r3, %r4, -1;
	setp.ge.s32 	%p4, %r1, %r3;
	mul.lo.s32 	%r16, %r14, 7;
	cvta.to.global.u64 	%rd8, %rd5;
	mul.wide.s32 	%rd9, %r16, 8;
	add.s64 	%rd2, %rd8, %rd9;
	@%p4 bra 	$L__BB0_3;
	ld.global.f64 	%fd3, [%rd1+16];
	ld.global.f64 	%fd4, [%rd1+24];
	sub.f64 	%fd5, %fd4, %fd2;
	neg.f64 	%fd6, %fd5;
	st.global.f64 	[%rd2], %fd6;
	sub.f64 	%fd7, %fd3, %fd1;
	st.global.f64 	[%rd2+8], %fd7;
	bra.uni 	$L__BB0_4;
$L__BB0_3:
	mov.b64 	%rd10, 0;
	st.global.u64 	[%rd2], %rd10;
	st.global.u64 	[%rd2+8], %rd10;
$L__BB0_4:
	add.s32 	%r17, %r6, -1;
	setp.lt.u32 	%p5, %r13, %r17;
	@%p5 bra 	$L__BB0_6;
	mov.b64 	%rd11, 0;
	st.global.u64 	[%rd2+16], %rd11;
	st.global.u64 	[%rd2+24], %rd11;
	bra.uni 	$L__BB0_8;
$L__BB0_6:
	setp.ge.s32 	%p6, %r1, %r3;
	shl.b32 	%r18, %r4, 1;
	mul.wide.s32 	%rd12, %r18, 8;
	add.s64 	%rd3, %rd1, %rd12;
	ld.global.f64 	%fd8, [%rd3];
	ld.global.f64 	%fd9, [%rd3+8];
	sub.f64 	%fd10, %fd9, %fd2;
	st.global.f64 	[%rd2+16], %fd10;
	sub.f64 	%fd11, %fd8, %fd1;
	neg.f64 	%fd12, %fd11;
	st.global.f64 	[%rd2+24], %fd12;
	@%p6 bra 	$L__BB0_8;
	ld.global.f64 	%fd13, [%rd1+16];
	ld.global.f64 	%fd14, [%rd1+24];
	ld.global.f64 	%fd15, [%rd3];
	ld.global.f64 	%fd16, [%rd3+8];
	ld.global.f64 	%fd17, [%rd3+16];
	ld.global.f64 	%fd18, [%rd3+24];
	sub.f64 	%fd19, %fd17, %fd1;
	sub.f64 	%fd20, %fd16, %fd14;
	mul.f64 	%fd21, %fd20, %fd19;
	sub.f64 	%fd22, %fd15, %fd13;
	sub.f64 	%fd23, %fd18, %fd2;
	mul.f64 	%fd24, %fd22, %fd23;
	sub.f64 	%fd25, %fd21, %fd24;
	mul.f64 	%fd26, %fd25, 0d3FE0000000000000;
	st.global.f64 	[%rd2+32], %fd26;
$L__BB0_8:
	ret;

}
	// .globl	_Z10compute_ifPdS_S_iiii
.visible .entry _Z10compute_ifPdS_S_iiii(
	.param .u64 .ptr .align 1 _Z10compute_ifPdS_S_iiii_param_0,
	.param .u64 .ptr .align 1 _Z10compute_ifPdS_S_iiii_param_1,
	.param .u64 .ptr .align 1 _Z10compute_ifPdS_S_iiii_param_2,
	.param .u32 _Z10compute_ifPdS_S_iiii_param_3,
	.param .u32 _Z10compute_ifPdS_S_iiii_param_4,
	.param .u32 _Z10compute_ifPdS_S_iiii_param_5,
	.param .u32 _Z10compute_ifPdS_S_iiii_param_6
)
{
	.local .align 16 .b8 	__local_depot1[80];
	.reg .b64 	%SP;
	.reg .b64 	%SPL;
	.reg .pred 	%p<9>;
	.reg .b32 	%r<55>;
	.reg .b64 	%rd<41>;
	.reg .b64 	%fd<45>;

	mov.u64 	%SPL, __local_depot1;
	cvta.local.u64 	%SP, %SPL;
	ld.param.u32 	%r14, [_Z10compute_ifPdS_S_iiii_param_3];
	ld.param.u32 	%r16, [_Z10compute_ifPdS_S_iiii_param_4];
	ld.param.u32 	%r15, [_Z10compute_ifPdS_S_iiii_param_5];
	mov.u32 	%r18, %ctaid.x;
	mov.u32 	%r19, %ntid.x;
	mov.u32 	%r20, %tid.x;
	mad.lo.s32 	%r1, %r18, %r19, %r20;
	mov.u32 	%r21, %ctaid.y;
	mov.u32 	%r22, %ntid.y;
	mov.u32 	%r23, %tid.y;
	mad.lo.s32 	%r24, %r21, %r22, %r23;
	mad.lo.s32 	%r3, %r15, %r24, %r1;
	mul.lo.s32 	%r4, %r14, %r24;
	rem.s32 	%r25, %r1, %r14;
	add.s32 	%r5, %r25, %r4;
	shl.b32 	%r51, %r5, 1;
	setp.ge.s32 	%p1, %r1, %r15;
	setp.ge.s32 	%p2, %r24, %r16;
	or.pred  	%p3, %p1, %p2;
	@%p3 bra 	$L__BB1_13;
	ld.param.u32 	%r47, [_Z10compute_ifPdS_S_iiii_param_5];
	ld.param.u64 	%rd36, [_Z10compute_ifPdS_S_iiii_param_0];
	shl.b32 	%r26, %r3, 1;
	cvta.to.global.u64 	%rd5, %rd36;
	mul.wide.s32 	%rd6, %r26, 8;
	add.s64 	%rd7, %rd5, %rd6;
	ld.global.f64 	%fd1, [%rd7];
	ld.global.f64 	%fd2, [%rd7+8];
	shl.b32 	%r27, %r47, 1;
	mul.wide.s32 	%rd8, %r27, 8;
	add.s64 	%rd9, %rd7, %rd8;
	ld.global.f64 	%fd3, [%rd9];
	ld.global.f64 	%fd4, [%rd9+8];
	setp.ne.s32 	%p4, %r1, 0;
	@%p4 bra 	$L__BB1_3;
	shl.b32 	%r34, %r14, 1;
	add.s32 	%r35, %r34, %r51;
	add.s32 	%r52, %r35, -2;
	mov.b32 	%r53, 1;
	mov.u32 	%r54, %r52;
	bra.uni 	$L__BB1_6;
$L__BB1_3:
	ld.param.u32 	%r48, [_Z10compute_ifPdS_S_iiii_param_5];
	add.s32 	%r28, %r48, -1;
	setp.ne.s32 	%p5, %r1, %r28;
	@%p5 bra 	$L__BB1_5;
	shl.b32 	%r31, %r14, 1;
	add.s32 	%r32, %r31, %r4;
	add.s32 	%r52, %r32, -2;
	mov.b32 	%r53, 1;
	mov.u32 	%r51, %r4;
	mov.u32 	%r54, %r52;
	bra.uni 	$L__BB1_6;
$L__BB1_5:
	add.s32 	%r54, %r51, -2;
	mov.b32 	%r53, -1;
	mov.u32 	%r52, %r51;
$L__BB1_6:
	ld.param.u64 	%rd38, [_Z10compute_ifPdS_S_iiii_param_1];
	cvta.to.global.u64 	%rd10, %rd38;
	mul.wide.s32 	%rd11, %r54, 8;
	add.s64 	%rd12, %rd10, %rd11;
	ld.global.f64 	%fd5, [%rd12];
	add.s32 	%r36, %r53, %r52;
	mul.wide.s32 	%rd13, %r36, 8;
	add.s64 	%rd14, %rd10, %rd13;
	ld.global.f64 	%fd6, [%rd14];
	mul.wide.s32 	%rd15, %r51, 8;
	add.s64 	%rd16, %rd10, %rd15;
	ld.global.f64 	%fd7, [%rd16];
	ld.global.f64 	%fd8, [%rd16+8];
	sub.f64 	%fd19, %fd7, %fd5;
	sub.f64 	%fd20, %fd2, %fd4;
	mul.f64 	%fd21, %fd20, %fd19;
	sub.f64 	%fd22, %fd1, %fd3;
	sub.f64 	%fd23, %fd8, %fd6;
	mul.f64 	%fd24, %fd22, %fd23;
	sub.f64 	%fd25, %fd21, %fd24;
	sub.f64 	%fd26, %fd1, %fd5;
	mul.f64 	%fd27, %fd20, %fd26;
	sub.f64 	%fd28, %fd2, %fd6;
	mul.f64 	%fd29, %fd22, %fd28;
	sub.f64 	%fd30, %fd27, %fd29;
	div.rn.f64 	%fd9, %fd30, %fd25;
	abs.f64 	%fd31, %fd9;
	setp.ne.f64 	%p6, %fd31, 0d7FF0000000000000;
	@%p6 bra 	$L__BB1_8;
	add.u64 	%rd17, %SP, 0;
	add.u64 	%rd18, %SPL, 0;
	st.local.v2.u32 	[%rd18], {%r1, %r24};
	st.local.f64 	[%rd18+8], %fd9;
	st.local.v2.f64 	[%rd18+16], {%fd1, %fd2};
	st.local.v2.f64 	[%rd18+32], {%fd3, %fd4};
	st.local.v2.f64 	[%rd18+48], {%fd5, %fd6};
	st.local.v2.f64 	[%rd18+64], {%fd7, %fd8};
	mov.u64 	%rd19, $str;
	cvta.global.u64 	%rd20, %rd19;
	{ // callseq 0, 0
	.param .b64 param0;
	st.param.b64 	[param0], %rd20;
	.param .b64 param1;
	st.param.b64 	[param1], %rd17;
	.param .b32 retval0;
	call.uni (retval0), 
	vprintf, 
	(
	param0, 
	param1
	);
	ld.param.b32 	%r37, [retval0];
	} // callseq 0
$L__BB1_8:
	ld.param.u32 	%r49, [_Z10compute_ifPdS_S_iiii_param_5];
	ld.param.u64 	%rd40, [_Z10compute_ifPdS_S_iiii_param_2];
	mad.lo.s32 	%r39, %r49, %r24, %r1;
	mul.lo.s32 	%r40, %r39, 7;
	cvta.to.global.u64 	%rd21, %rd40;
	mul.wide.s32 	%rd22, %r40, 8;
	add.s64 	%rd1, %rd21, %rd22;
	st.global.f64 	[%rd1+40], %fd9;
	setp.eq.s32 	%p7, %r24, 0;
	@%p7 bra 	$L__BB1_12;
	ld.param.u32 	%r50, [_Z10compute_ifPdS_S_iiii_param_5];
	ld.param.u64 	%rd39, [_Z10compute_ifPdS_S_iiii_param_1];
	ld.param.u64 	%rd37, [_Z10compute_ifPdS_S_iiii_param_0];
	cvta.to.global.u64 	%rd23, %rd37;
	mad.lo.s32 	%r41, %r50, %r24, %r1;
	shl.b32 	%r42, %r41, 1;
	mul.wide.s32 	%rd24, %r42, 8;
	add.s64 	%rd25, %rd23, %rd24;
	ld.global.f64 	%fd10, [%rd25];
	ld.global.f64 	%fd11, [%rd25+8];
	ld.global.f64 	%fd12, [%rd25+16];
	ld.global.f64 	%fd13, [%rd25+24];
	sub.s32 	%r43, %r5, %r14;
	shl.b32 	%r44, %r43, 1;
	cvta.to.global.u64 	%rd26, %rd39;
	mul.wide.s32 	%rd27, %r44, 8;
	add.s64 	%rd28, %rd26, %rd27;
	ld.global.f64 	%fd14, [%rd28];
	ld.global.f64 	%fd15, [%rd28+8];
	mul.wide.s32 	%rd29, %r14, 16;
	add.s64 	%rd30, %rd28, %rd29;
	ld.global.f64 	%fd16, [%rd30];
	ld.global.f64 	%fd17, [%rd30+8];
	sub.f64 	%fd32, %fd16, %fd14;
	sub.f64 	%fd33, %fd11, %fd13;
	mul.f64 	%fd34, %fd33, %fd32;
	sub.f64 	%fd35, %fd10, %fd12;
	sub.f64 	%fd36, %fd17, %fd15;
	mul.f64 	%fd37, %fd35, %fd36;
	sub.f64 	%fd38, %fd34, %fd37;
	sub.f64 	%fd39, %fd10, %fd14;
	mul.f64 	%fd40, %fd33, %fd39;
	sub.f64 	%fd41, %fd11, %fd15;
	mul.f64 	%fd42, %fd35, %fd41;
	sub.f64 	%fd43, %fd40, %fd42;
	div.rn.f64 	%fd18, %fd43, %fd38;
	abs.f64 	%fd44, %fd18;
	setp.ne.f64 	%p8, %fd44, 0d7FF0000000000000;
	@%p8 bra 	$L__BB1_11;
	add.u64 	%rd31, %SP, 0;
	add.u64 	%rd32, %SPL, 0;
	st.local.v2.u32 	[%rd32], {%r1, %r24};
	st.local.f64 	[%rd32+8], %fd18;
	st.local.v2.f64 	[%rd32+16], {%fd10, %fd11};
	st.local.v2.f64 	[%rd32+32], {%fd12, %fd13};
	st.local.v2.f64 	[%rd32+48], {%fd14, %fd15};
	st.local.v2.f64 	[%rd32+64], {%fd16, %fd17};
	mov.u64 	%rd33, $str$1;
	cvta.global.u64 	%rd34, %rd33;
	{ // callseq 1, 0
	.param .b64 param0;
	st.param.b64 	[param0], %rd34;
	.param .b64 param1;
	st.param.b64 	[param1], %rd31;
	.param .b32 retval0;
	call.uni (retval0), 
	vprintf, 
	(
	param0, 
	param1
	);
	ld.param.b32 	%r45, [retval0];
	} // callseq 1
$L__BB1_11:
	st.global.f64 	[%rd1+48], %fd18;
	bra.uni 	$L__BB1_13;
$L__BB1_12:
	mov.b64 	%rd35, 0;
	st.global.u64 	[%rd1+48], %rd35;
$L__BB1_13:
	ret;

}
	// .globl	_Z18compute_cellcenterPdS_iiii
.visible .entry _Z18compute_cellcenterPdS_iiii(
	.param .u64 .ptr .align 1 _Z18compute_cellcenterPdS_iiii_param_0,
	.param .u64 .ptr .align 1 _Z18compute_cellcenterPdS_iiii_param_1,
	.param .u32 _Z18compute_cellcenterPdS_iiii_param_2,
	.param .u32 _Z18compute_cellcenterPdS_iiii_param_3,
	.param .u32 _Z18compute_cellcenterPdS_iiii_param_4,
	.param .u32 _Z18compute_cellcenterPdS_iiii_param_5
)
{
	.reg .pred 	%p<4>;
	.reg .b32 	%r<19>;
	.reg .b64 	%rd<11>;
	.reg .b64 	%fd<17>;

	ld.param.u64 	%rd1, [_Z18compute_cellcenterPdS_iiii_param_0];
	ld.param.u64 	%rd2, [_Z18compute_cellcenterPdS_iiii_param_1];
	ld.param.u32 	%r4, [_Z18compute_cellcenterPdS_iiii_param_2];
	ld.param.u32 	%r5, [_Z18compute_cellcenterPdS_iiii_param_3];
	ld.param.u32 	%r3, [_Z18compute_cellcenterPdS_iiii_param_4];
	mov.u32 	%r7, %ctaid.x;
	mov.u32 	%r8, %ntid.x;
	mov.u32 	%r9, %tid.x;
	mad.lo.s32 	%r10, %r7, %r8, %r9;
	mov.u32 	%r11, %ctaid.y;
	mov.u32 	%r12, %ntid.y;
	mov.u32 	%r13, %tid.y;
	mad.lo.s32 	%r14, %r11, %r12, %r13;
	mad.lo.s32 	%r1, %r3, %r14, %r10;
	mad.lo.s32 	%r2, %r4, %r14, %r10;
	setp.ge.s32 	%p1, %r10, %r4;
	setp.ge.s32 	%p2, %r14, %r5;
	or.pred  	%p3, %p1, %p2;
	@%p3 bra 	$L__BB2_2;
	cvta.to.global.u64 	%rd3, %rd1;
	cvta.to.global.u64 	%rd4, %rd2;
	shl.b32 	%r16, %r2, 1;
	shl.b32 	%r17, %r1, 1;
	mul.wide.s32 	%rd5, %r17, 8;
	add.s64 	%rd6, %rd3, %rd5;
	ld.global.f64 	%fd1, [%rd6];
	ld.global.f64 	%fd2, [%rd6+8];
	ld.global.f64 	%fd3, [%rd6+16];
	ld.global.f64 	%fd4, [%rd6+24];
	shl.b32 	%r18, %r3, 1;
	mul.wide.s32 	%rd7, %r18, 8;
	add.s64 	%rd8, %rd6, %rd7;
	ld.global.f64 	%fd5, [%rd8];
	ld.global.f64 	%fd6, [%rd8+8];
	ld.global.f64 	%fd7, [%rd8+16];
	ld.global.f64 	%fd8, [%rd8+24];
	add.f64 	%fd9, %fd1, %fd3;
	add.f64 	%fd10, %fd9, %fd5;
	add.f64 	%fd11, %fd10, %fd7;
	mul.f64 	%fd12, %fd11, 0d3FD0000000000000;
	add.f64 	%fd13, %fd2, %fd4;
	add.f64 	%fd14, %fd13, %fd6;
	add.f64 	%fd15, %fd14, %fd8;
	mul.f64 	%fd16, %fd15, 0d3FD0000000000000;
	mul.wide.s32 	%rd9, %r16, 8;
	add.s64 	%rd10, %rd4, %rd9;
	st.global.f64 	[%rd10], %fd12;
	st.global.f64 	[%rd10+8], %fd16;
$L__BB2_2:
	ret;

}
	// .globl	_Z14initialize_phiPdS_S_S_iiii
.visible .entry _Z14initialize_phiPdS_S_S_iiii(
	.param .u64 .ptr .align 1 _Z14initialize_phiPdS_S_S_iiii_param_0,
	.param .u64 .ptr .align 1 _Z14initialize_phiPdS_S_S_iiii_param_1,
	.param .u64 .ptr .align 1 _Z14initialize_phiPdS_S_S_iiii_param_2,
	.param .u64 .ptr .align 1 _Z14initialize_phiPdS_S_S_iiii_param_3,
	.param .u32 _Z14initialize_phiPdS_S_S_iiii_param_4,
	.param .u32 _Z14initialize_phiPdS_S_S_iiii_param_5,
	.param .u32 _Z14initialize_phiPdS_S_S_iiii_param_6,
	.param .u32 _Z14initialize_phiPdS_S_S_iiii_param_7
)
{
	.reg .pred 	%p<6>;
	.reg .b32 	%r<19>;
	.reg .b64 	%rd<20>;
	.reg .b64 	%fd<32>;

	ld.param.u64 	%rd2, [_Z14initialize_phiPdS_S_S_iiii_param_1];
	ld.param.u64 	%rd3, [_Z14initialize_phiPdS_S_S_iiii_param_2];
	ld.param.u64 	%rd4, [_Z14initialize_phiPdS_S_S_iiii_param_3];
	ld.param.u32 	%r3, [_Z14initialize_phiPdS_S_S_iiii_param_4];
	ld.param.u32 	%r6, [_Z14initialize_phiPdS_S_S_iiii_param_5];
	ld.param.u32 	%r5, [_Z14initialize_phiPdS_S_S_iiii_param_6];
	mov.u32 	%r7, %ctaid.x;
	mov.u32 	%r8, %ntid.x;
	mov.u32 	%r9, %tid.x;
	mad.lo.s32 	%r1, %r7, %r8, %r9;
	mov.u32 	%r10, %ctaid.y;
	mov.u32 	%r11, %ntid.y;
	mov.u32 	%r12, %tid.y;
	mad.lo.s32 	%r13, %r10, %r11, %r12;
	setp.ge.s32 	%p1, %r1, %r3;
	setp.ge.s32 	%p2, %r13, %r6;
	or.pred  	%p3, %p1, %p2;
	@%p3 bra 	$L__BB3_5;
	ld.param.u64 	%rd19, [_Z14initialize_phiPdS_S_S_iiii_param_0];
	cvta.to.global.u64 	%rd5, %rd19;
	cvta.to.global.u64 	%rd6, %rd2;
	mad.lo.s32 	%r14, %r5, %r13, %r1;
	shl.b32 	%r15, %r14, 1;
	mul.wide.s32 	%rd7, %r15, 8;
	add.s64 	%rd8, %rd5, %rd7;
	ld.global.f64 	%fd7, [%rd8];
	ld.global.f64 	%fd8, [%rd8+8];
	ld.global.f64 	%fd9, [%rd8+16];
	ld.global.f64 	%fd10, [%rd8+24];
	shl.b32 	%r16, %r5, 1;
	mul.wide.s32 	%rd9, %r16, 8;
	add.s64 	%rd10, %rd8, %rd9;
	ld.global.f64 	%fd1, [%rd10];
	ld.global.f64 	%fd2, [%rd10+8];
	ld.global.f64 	%fd3, [%rd10+16];
	ld.global.f64 	%fd4, [%rd10+24];
	add.f64 	%fd5, %fd7, %fd9;
	add.f64 	%fd11, %fd5, %fd1;
	add.f64 	%fd12, %fd11, %fd3;
	mul.f64 	%fd13, %fd12, 0d3FD0000000000000;
	add.f64 	%fd6, %fd8, %fd10;
	add.f64 	%fd14, %fd6, %fd2;
	add.f64 	%fd15, %fd14, %fd4;
	mul.f64 	%fd16, %fd15, 0d3FD0000000000000;
	mul.f64 	%fd17, %fd16, %fd16;
	mul.f64 	%fd18, %fd16, %fd17;
	fma.rn.f64 	%fd19, %fd13, %fd13, %fd18;
	mad.lo.s32 	%r17, %r3, %r13, %r1;
	mul.wide.s32 	%rd11, %r17, 8;
	add.s64 	%rd12, %rd6, %rd11;
	st.global.f64 	[%rd12], %fd19;
	setp.ne.s32 	%p4, %r13, 0;
	@%p4 bra 	$L__BB3_3;
	mul.f64 	%fd27, %fd5, 0d3FE0000000000000;
	mul.f64 	%fd28, %fd6, 0d3FE0000000000000;
	mul.f64 	%fd29, %fd28, %fd28;
	mul.f64 	%fd30, %fd28, %fd29;
	fma.rn.f64 	%fd31, %fd27, %fd27, %fd30;
	cvta.to.global.u64 	%rd16, %rd3;
	mul.wide.s32 	%rd17, %r1, 8;
	add.s64 	%rd18, %rd16, %rd17;
	st.global.f64 	[%rd18], %fd31;
	bra.uni 	$L__BB3_5;
$L__BB3_3:
	add.s32 	%r18, %r6, -1;
	setp.ne.s32 	%p5, %r13, %r18;
	@%p5 bra 	$L__BB3_5;
	add.f64 	%fd20, %fd1, %fd3;
	mul.f64 	%fd21, %fd20, 0d3FE0000000000000;
	add.f64 	%fd22, %fd2, %fd4;
	mul.f64 	%fd23, %fd22, 0d3FE0000000000000;
	mul.f64 	%fd24, %fd23, %fd23;
	mul.f64 	%fd25, %fd23, %fd24;
	fma.rn.f64 	%fd26, %fd21, %fd21, %fd25;
	cvta.to.global.u64 	%rd13, %rd4;
	mul.wide.s32 	%rd14, %r1, 8;
	add.s64 	%rd15, %rd13, %rd14;
	st.global.f64 	[%rd15], %fd26;
$L__BB3_5:
	ret;

}
	// .globl	_Z18reference_grad_phiPdS_iiii
.visible .entry _Z18reference_grad_phiPdS_iiii(
	.param .u64 .ptr .align 1 _Z18reference_grad_phiPdS_iiii_param_0,
	.param .u64 .ptr .align 1 _Z18reference_grad_phiPdS_iiii_param_1,
	.param .u32 _Z18reference_grad_phiPdS_iiii_param_2,
	.param .u32 _Z18reference_grad_phiPdS_iiii_param_3,
	.param .u32 _Z18reference_grad_phiPdS_iiii_param_4,
	.param .u32 _Z18reference_grad_phiPdS_iiii_param_5
)
{
	.reg .pred 	%p<4>;
	.reg .b32 	%r<19>;
	.reg .b64 	%rd<11>;
	.reg .b64 	%fd<20>;

	ld.param.u64 	%rd1, [_Z18reference_grad_phiPdS_iiii_param_0];
	ld.param.u64 	%rd2, [_Z18reference_grad_phiPdS_iiii_param_1];
	ld.param.u32 	%r4, [_Z18reference_grad_phiPdS_iiii_param_2];
	ld.param.u32 	%r5, [_Z18reference_grad_phiPdS_iiii_param_3];
	ld.param.u32 	%r3, [_Z18reference_grad_phiPdS_iiii_param_4];
	mov.u32 	%r7, %ctaid.x;
	mov.u32 	%r8, %ntid.x;
	mov.u32 	%r9, %tid.x;
	mad.lo.s32 	%r10, %r7, %r8, %r9;
	mov.u32 	%r11, %ctaid.y;
	mov.u32 	%r12, %ntid.y;
	mov.u32 	%r13, %tid.y;
	mad.lo.s32 	%r14, %r11, %r12, %r13;
	mad.lo.s32 	%r1, %r3, %r14, %r10;
	mad.lo.s32 	%r2, %r4, %r14, %r10;
	setp.ge.s32 	%p1, %r10, %r4;
	setp.ge.s32 	%p2, %r14, %r5;
	or.pred  	%p3, %p1, %p2;
	@%p3 bra 	$L__BB4_2;
	cvta.to.global.u64 	%rd3, %rd1;
	cvta.to.global.u64 	%rd4, %rd2;
	shl.b32 	%r16, %r2, 1;
	shl.b32 	%r17, %r1, 1;
	mul.wide.s32 	%rd5, %r17, 8;
	add.s64 	%rd6, %rd3, %rd5;
	ld.global.f64 	%fd1, [%rd6];
	ld.global.f64 	%fd2, [%rd6+8];
	ld.global.f64 	%fd3, [%rd6+16];
	ld.global.f64 	%fd4, [%rd6+24];
	shl.b32 	%r18, %r3, 1;
	mul.wide.s32 	%rd7, %r18, 8;
	add.s64 	%rd8, %rd6, %rd7;
	ld.global.f64 	%fd5, [%rd8];
	ld.global.f64 	%fd6, [%rd8+8];
	ld.global.f64 	%fd7, [%rd8+16];
	ld.global.f64 	%fd8, [%rd8+24];
	add.f64 	%fd9, %fd1, %fd3;
	add.f64 	%fd10, %fd9, %fd5;
	add.f64 	%fd11, %fd10, %fd7;
	mul.f64 	%fd12, %fd11, 0d3FD0000000000000;
	add.f64 	%fd13, %fd2, %fd4;
	add.f64 	%fd14, %fd13, %fd6;
	add.f64 	%fd15, %fd14, %fd8;
	mul.f64 	%fd16, %fd15, 0d3FD0000000000000;
	fma.rn.f64 	%fd17, %fd11, 0d3FD0000000000000, %fd12;
	mul.wide.s32 	%rd9, %r16, 8;
	add.s64 	%rd10, %rd4, %rd9;
	st.global.f64 	[%rd10], %fd17;
	mul.f64 	%fd18, %fd16, 0d4008000000000000;
	mul.f64 	%fd19, %fd16, %fd18;
	st.global.f64 	[%rd10+8], %fd19;
$L__BB4_2:
	ret;

}
	// .globl	_Z17vector_grad_gaussPdS_S_S_S_S_iiii
.visible .entry _Z17vector_grad_gaussPdS_S_S_S_S_iiii(
	.param .u64 .ptr .align 1 _Z17vector_grad_gaussPdS_S_S_S_S_iiii_param_0,
	.param .u64 .ptr .align 1 _Z17vector_grad_gaussPdS_S_S_S_S_iiii_param_1,
	.param .u64 .ptr .align 1 _Z17vector_grad_gaussPdS_S_S_S_S_iiii_param_2,
	.param .u64 .ptr .align 1 _Z17vector_grad_gaussPdS_S_S_S_S_iiii_param_3,
	.param .u64 .ptr .align 1 _Z17vector_grad_gaussPdS_S_S_S_S_iiii_param_4,
	.param .u64 .ptr .align 1 _Z17vector_grad_gaussPdS_S_S_S_S_iiii_param_5,
	.param .u32 _Z17vector_grad_gaussPdS_S_S_S_S_iiii_param_6,
	.param .u32 _Z17vector_grad_gaussPdS_S_S_S_S_iiii_param_7,
	.param .u32 _Z17vector_grad_gaussPdS_S_S_S_S_iiii_param_8,
	.param .u32 _Z17vector_grad_gaussPdS_S_S_S_S_iiii_param_9
)
{
	.local .align 8 .b8 	__local_depot5[120];
	.reg .b64 	%SP;
	.reg .b64 	%SPL;
	.reg .pred 	%p<9>;
	.reg .b32 	%r<39>;
	.reg .b64 	%rd<47>;
	.reg .b64 	%fd<98>;

	mov.u64 	%SPL, __local_depot5;
	cvta.local.u64 	%SP, %SPL;
	ld.param.u64 	%rd9, [_Z17vector_grad_gaussPdS_S_S_S_S_iiii_param_0];
	ld.param.u64 	%rd6, [_Z17vector_grad_gaussPdS_S_S_S_S_iiii_param_2];
	ld.param.u64 	%rd10, [_Z17vector_grad_gaussPdS_S_S_S_S_iiii_param_3];
	ld.param.u64 	%rd7, [_Z17vector_grad_gaussPdS_S_S_S_S_iiii_param_4];
	ld.param.u64 	%rd8, [_Z17vector_grad_gaussPdS_S_S_S_S_iiii_param_5];
	ld.param.u32 	%r11, [_Z17vector_grad_gaussPdS_S_S_S_S_iiii_param_6];
	ld.param.u32 	%r14, [_Z17vector_grad_gaussPdS_S_S_S_S_iiii_param_7];
	ld.param.u32 	%r13, [_Z17vector_grad_gaussPdS_S_S_S_S_iiii_param_8];
	cvta.to.global.u64 	%rd1, %rd10;
	cvta.to.global.u64 	%rd2, %rd9;
	mov.u32 	%r15, %ctaid.x;
	mov.u32 	%r16, %ntid.x;
	mov.u32 	%r17, %tid.x;
	mad.lo.s32 	%r1, %r15, %r16, %r17;
	mov.u32 	%r18, %ctaid.y;
	mov.u32 	%r19, %ntid.y;
	mov.u32 	%r20, %tid.y;
	mad.lo.s32 	%r21, %r18, %r19, %r20;
	mul.lo.s32 	%r3, %r11, %r21;
	add.s32 	%r4, %r3, %r1;
	mad.lo.s32 	%r22, %r13, %r21, %r1;
	mul.lo.s32 	%r5, %r22, 7;
	setp.ge.s32 	%p1, %r1, %r11;
	setp.ge.s32 	%p2, %r21, %r14;
	or.pred  	%p3, %p1, %p2;
	@%p3 bra 	$L__BB5_10;
	mul.wide.s32 	%rd11, %r4, 8;
	add.s64 	%rd12, %rd2, %rd11;
	ld.global.f64 	%fd1, [%rd12];
	add.s32 	%r6, %r14, -1;
	setp.ge.u32 	%p4, %r21, %r6;
	mul.wide.s32 	%rd13, %r11, 8;
	add.s64 	%rd3, %rd12, %rd13;
	mov.f64 	%fd92, 0d0000000000000000;
	@%p4 bra 	$L__BB5_3;
	ld.global.f64 	%fd92, [%rd3];
$L__BB5_3:
	setp.ne.s32 	%p5, %r21, 0;
	mul.wide.s32 	%rd14, %r5, 8;
	add.s64 	%rd4, %rd1, %rd14;
	@%p5 bra 	$L__BB5_5;
	ld.global.f64 	%fd49, [%rd3];
	cvta.to.global.u64 	%rd24, %rd7;
	mul.wide.s32 	%rd25, %r1, 8;
	add.s64 	%rd26, %rd24, %rd25;
	ld.global.f64 	%fd50, [%rd26];
	ld.global.f64 	%fd51, [%rd4];
	mul.f64 	%fd95, %fd50, %fd51;
	mul.lo.s32 	%r26, %r13, 7;
	add.s32 	%r38, %r5, %r26;
	mul.wide.s32 	%rd27, %r26, 8;
	add.s64 	%rd28, %rd4, %rd27;
	ld.global.f64 	%fd52, [%rd28+40];
	mov.f64 	%fd53, 0d3FF0000000000000;
	sub.f64 	%fd54, %fd53, %fd52;
	mul.f64 	%fd55, %fd1, %fd54;
	fma.rn.f64 	%fd97, %fd49, %fd52, %fd55;
	ld.global.f64 	%fd56, [%rd28];
	mul.f64 	%fd94, %fd56, %fd97;
	ld.global.f64 	%fd57, [%rd4+8];
	mul.f64 	%fd96, %fd50, %fd57;
	mov.f64 	%fd93, 0d0000000000000000;
	bra.uni 	$L__BB5_8;
$L__BB5_5:
	sub.s32 	%r23, %r4, %r11;
	mul.wide.s32 	%rd15, %r23, 8;
	add.s64 	%rd16, %rd2, %rd15;
	ld.global.f64 	%fd93, [%rd16];
	setp.ne.s32 	%p6, %r21, %r6;
	@%p6 bra 	$L__BB5_7;
	ld.global.f64 	%fd40, [%rd4+40];
	mov.f64 	%fd41, 0d3FF0000000000000;
	sub.f64 	%fd42, %fd41, %fd40;
	mul.f64 	%fd43, %fd93, %fd42;
	fma.rn.f64 	%fd44, %fd1, %fd40, %fd43;
	ld.global.f64 	%fd45, [%rd4];
	mul.f64 	%fd95, %fd45, %fd44;
	cvta.to.global.u64 	%rd19, %rd8;
	mul.wide.s32 	%rd20, %r1, 8;
	add.s64 	%rd21, %rd19, %rd20;
	ld.global.f64 	%fd97, [%rd21];
	mul.lo.s32 	%r25, %r13, 7;
	add.s32 	%r38, %r5, %r25;
	mul.wide.s32 	%rd22, %r25, 8;
	add.s64 	%rd23, %rd4, %rd22;
	ld.global.f64 	%fd46, [%rd23];
	mul.f64 	%fd94, %fd97, %fd46;
	ld.global.f64 	%fd47, [%rd4+8];
	mul.f64 	%fd96, %fd47, %fd44;
	bra.uni 	$L__BB5_8;
$L__BB5_7:
	ld.global.f64 	%fd28, [%rd3];
	ld.global.f64 	%fd29, [%rd4+40];
	mov.f64 	%fd30, 0d3FF0000000000000;
	sub.f64 	%fd31, %fd30, %fd29;
	mul.f64 	%fd32, %fd93, %fd31;
	fma.rn.f64 	%fd33, %fd1, %fd29, %fd32;
	ld.global.f64 	%fd34, [%rd4];
	mul.f64 	%fd95, %fd34, %fd33;
	mul.lo.s32 	%r24, %r13, 7;
	add.s32 	%r38, %r5, %r24;
	mul.wide.s32 	%rd17, %r24, 8;
	add.s64 	%rd18, %rd4, %rd17;
	ld.global.f64 	%fd35, [%rd18+40];
	sub.f64 	%fd36, %fd30, %fd35;
	mul.f64 	%fd37, %fd1, %fd36;
	fma.rn.f64 	%fd97, %fd28, %fd35, %fd37;
	ld.global.f64 	%fd38, [%rd18];
	mul.f64 	%fd94, %fd38, %fd97;
	ld.global.f64 	%fd39, [%rd4+8];
	mul.f64 	%fd96, %fd39, %fd33;
$L__BB5_8:
	ld.param.u64 	%rd46, [_Z17vector_grad_gaussPdS_S_S_S_S_iiii_param_1];
	mul.wide.s32 	%rd29, %r38, 8;
	add.s64 	%rd30, %rd1, %rd29;
	ld.global.f64 	%fd58, [%rd30+8];
	add.s32 	%r27, %r1, 1;
	rem.s32 	%r28, %r27, %r11;
	add.s32 	%r29, %r28, %r3;
	mul.wide.s32 	%rd31, %r29, 8;
	add.s64 	%rd32, %rd2, %rd31;
	ld.global.f64 	%fd22, [%rd32];
	setp.eq.s32 	%p7, %r1, 0;
	selp.b32 	%r30, %r11, %r1, %p7;
	add.s32 	%r31, %r30, %r3;
	add.s32 	%r32, %r31, -1;
	mul.wide.s32 	%rd33, %r32, 8;
	add.s64 	%rd34, %rd2, %rd33;
	ld.global.f64 	%fd23, [%rd34];
	ld.global.f64 	%fd59, [%rd4+48];
	mov.f64 	%fd60, 0d3FF0000000000000;
	sub.f64 	%fd61, %fd60, %fd59;
	mul.f64 	%fd62, %fd23, %fd61;
	fma.rn.f64 	%fd63, %fd1, %fd59, %fd62;
	ld.global.f64 	%fd64, [%rd4+16];
	mul.f64 	%fd65, %fd64, %fd63;
	ld.global.f64 	%fd66, [%rd4+104];
	sub.f64 	%fd67, %fd60, %fd66;
	mul.f64 	%fd68, %fd1, %fd67;
	fma.rn.f64 	%fd69, %fd22, %fd66, %fd68;
	ld.global.f64 	%fd70, [%rd4+72];
	mul.f64 	%fd71, %fd70, %fd69;
	ld.global.f64 	%fd72, [%rd4+24];
	mul.f64 	%fd73, %fd72, %fd63;
	ld.global.f64 	%fd74, [%rd4+80];
	mul.f64 	%fd75, %fd74, %fd69;
	sub.f64 	%fd24, %fd71, %fd65;
	add.f64 	%fd76, %fd94, %fd24;
	sub.f64 	%fd77, %fd76, %fd95;
	ld.global.f64 	%fd78, [%rd4+32];
	div.rn.f64 	%fd25, %fd77, %fd78;
	sub.f64 	%fd79, %fd75, %fd73;
	fma.rn.f64 	%fd80, %fd97, %fd58, %fd79;
	sub.f64 	%fd81, %fd80, %fd96;
	div.rn.f64 	%fd82, %fd81, %fd78;
	add.s32 	%r33, %r3, %r1;
	shl.b32 	%r34, %r33, 1;
	cvta.to.global.u64 	%rd35, %rd46;
	mul.wide.s32 	%rd36, %r34, 8;
	add.s64 	%rd37, %rd35, %rd36;
	st.global.f64 	[%rd37], %fd25;
	st.global.f64 	[%rd37+8], %fd82;
	cvta.to.global.u64 	%rd38, %rd6;
	add.s64 	%rd39, %rd38, %rd36;
	ld.global.f64 	%fd26, [%rd39];
	mul.f64 	%fd83, %fd25, %fd26;
	setp.geu.f64 	%p8, %fd83, 0d0000000000000000;
	@%p8 bra 	$L__BB5_10;
	add.u64 	%rd40, %SP, 0;
	add.u64 	%rd41, %SPL, 0;
	ld.global.f64 	%fd84, [%rd4+32];
	div.rn.f64 	%fd85, %fd24, %fd84;
	sub.f64 	%fd86, %fd94, %fd95;
	div.rn.f64 	%fd87, %fd86, %fd84;
	ld.global.f64 	%fd88, [%rd4+40];
	ld.global.f64 	%fd89, [%rd4+48];
	mad.lo.s32 	%r35, %r13, 7, 5;
	mul.wide.s32 	%rd42, %r35, 8;
	add.s64 	%rd43, %rd4, %rd42;
	ld.global.f64 	%fd90, [%rd43];
	ld.global.f64 	%fd91, [%rd4+96];
	st.local.v2.u32 	[%rd41], {%r1, %r21};
	st.local.f64 	[%rd41+8], %fd25;
	st.local.f64 	[%rd41+16], %fd26;
	st.local.f64 	[%rd41+24], %fd85;
	st.local.f64 	[%rd41+32], %fd87;
	st.local.f64 	[%rd41+40], %fd88;
	st.local.f64 	[%rd41+48], %fd89;
	st.local.f64 	[%rd41+56], %fd90;
	st.local.f64 	[%rd41+64], %fd91;
	st.local.f64 	[%rd41+72], %fd84;
	st.local.f64 	[%rd41+80], %fd23;
	st.local.f64 	[%rd41+88], %fd1;
	st.local.f64 	[%rd41+96], %fd22;
	st.local.f64 	[%rd41+104], %fd93;
	st.local.f64 	[%rd41+112], %fd92;
	mov.u64 	%rd44, $str$2;
	cvta.global.u64 	%rd45, %rd44;
	{ // callseq 2, 0
	.param .b64 param0;
	st.param.b64 	[param0], %rd45;
	.param .b64 param1;
	st.param.b64 	[param1], %rd40;
	.param .b32 retval0;
	call.uni (retval0), 
	vprintf, 
	(
	param0, 
	param1
	);
	ld.param.b32 	%r36, [retval0];
	} // callseq 2
$L__BB5_10:
	ret;

}


// ===== COMPILED SASS (sm_100) =====

	.target	sm_100

	.elftype	@"ET_EXEC"


//--------------------- .note.nv.tkinfo           --------------------------
	.section	.note.nv.tkinfo,"",@"SHT_NOTE"
	.sectionflags	@"SHF_NOTE_NV_TKINFO"
	.tkinfo
        /*0018*/ 	.word	0x00000002
        /*0030*/ 	.string	""
        /*0030*/ 	.string	"ptxas"
        /*0030*/ 	.string	"Cuda compilation tools, release 13.0, V13.0.88"
        /*0030*/ 	.string	"Build cuda_13.0.r13.0/compiler.36424714_0"
        /*0030*/ 	.string	"-arch sm_100 -m 64 "



//--------------------- .note.nv.cuinfo           --------------------------
	.section	.note.nv.cuinfo,"",@"SHT_NOTE"
	.sectionflags	@"SHF_NOTE_NV_CUINFO"
        /*0018*/ 	.short	0x0002
        /*001a*/ 	.short	0x0064
        /*001c*/ 	.short	0x0082
	.zero		2


//--------------------- .nv.info                  --------------------------
	.section	.nv.info,"",@"SHT_CUDA_INFO"
	.align	4


	//----- nvinfo : EIATTR_REGCOUNT
	.align		4
        /*0000*/ 	.byte	0x04, 0x2f
        /*0002*/ 	.short	(.L_4 - .L_3)
	.align		4
.L_3:
        /*0004*/ 	.word	index@(_Z11area_kernelPdS_ii)
        /*0008*/ 	.word	0x0000001a


	//----- nvinfo : EIATTR_FRAME_SIZE
	.align		4
.L_4:
        /*000c*/ 	.byte	0x04, 0x11
        /*000e*/ 	.short	(.L_6 - .L_5)
	.align		4
.L_5:
        /*0010*/ 	.word	index@(_Z11area_kernelPdS_ii)
        /*0014*/ 	.word	0x00000000


	//----- nvinfo : EIATTR_REGCOUNT
	.align		4
.L_6:
        /*0018*/ 	.byte	0x04, 0x2f
        /*001a*/ 	.short	(.L_8 - .L_7)
	.align		4
.L_7:
        /*001c*/ 	.word	index@(_Z10compute_ifPdS_S_iiii)
        /*0020*/ 	.word	0x00000030


	//----- nvinfo : EIATTR_FRAME_SIZE
	.align		4
.L_8:
        /*0024*/ 	.byte	0x04, 0x11
        /*0026*/ 	.short	(.L_10 - .L_9)
	.align		4
.L_9:
        /*0028*/ 	.word	index@($__internal_1_$__cuda_sm20_div_rn_f64_full)
        /*002c*/ 	.word	0x00000050


	//----- nvinfo : EIATTR_FRAME_SIZE
	.align		4
.L_10:
        /*0030*/ 	.byte	0x04, 0x11
        /*0032*/ 	.short	(.L_12 - .L_11)
	.align		4
.L_11:
        /*0034*/ 	.word	index@(_Z10compute_ifPdS_S_iiii)
        /*0038*/ 	.word	0x00000050


	//----- nvinfo : EIATTR_REGCOUNT
	.align		4
.L_12:
        /*003c*/ 	.byte	0x04, 0x2f
        /*003e*/ 	.short	(.L_14 - .L_13)
	.align		4
.L_13:
        /*0040*/ 	.word	index@(_Z18compute_cellcenterPdS_iiii)
        /*0044*/ 	.word	0x00000018


	//----- nvinfo : EIATTR_FRAME_SIZE
	.align		4
.L_14:
        /*0048*/ 	.byte	0x04, 0x11
        /*004a*/ 	.short	(.L_16 - .L_15)
	.align		4
.L_15:
        /*004c*/ 	.word	index@(_Z18compute_cellcenterPdS_iiii)
        /*0050*/ 	.word	0x00000000


	//----- nvinfo : EIATTR_REGCOUNT
	.align		4
.L_16:
        /*0054*/ 	.byte	0x04, 0x2f
        /*0056*/ 	.short	(.L_18 - .L_17)
	.align		4
.L_17:
        /*0058*/ 	.word	index@(_Z14initialize_phiPdS_S_S_iiii)
        /*005c*/ 	.word	0x0000001c


	//----- nvinfo : EIATTR_FRAME_SIZE
	.align		4
.L_18:
        /*0060*/ 	.byte	0x04, 0x11
        /*0062*/ 	.short	(.L_20 - .L_19)
	.align		4
.L_19:
        /*0064*/ 	.word	index@(_Z14initialize_phiPdS_S_S_iiii)
        /*0068*/ 	.word	0x00000000


	//----- nvinfo : EIATTR_REGCOUNT
	.align		4
.L_20:
        /*006c*/ 	.byte	0x04, 0x2f
        /*006e*/ 	.short	(.L_22 - .L_21)
	.align		4
.L_21:
        /*0070*/ 	.word	index@(_Z18reference_grad_phiPdS_iiii)
        /*0074*/ 	.word	0x00000018


	//----- nvinfo : EIATTR_FRAME_SIZE
	.align		4
.L_22:
        /*0078*/ 	.byte	0x04, 0x11
        /*007a*/ 	.short	(.L_24 - .L_23)
	.align		4
.L_23:
        /*007c*/ 	.word	index@(_Z18reference_grad_phiPdS_iiii)
        /*0080*/ 	.word	0x00000000


	//----- nvinfo : EIATTR_REGCOUNT
	.align		4
.L_24:
        /*0084*/ 	.byte	0x04, 0x2f
        /*0086*/ 	.short	(.L_26 - .L_25)
	.align		4
.L_25:
        /*0088*/ 	.word	index@(_Z17vector_grad_gaussPdS_S_S_S_S_iiii)
        /*008c*/ 	.word	0x0000003a


	//----- nvinfo : EIATTR_FRAME_SIZE
	.align		4
.L_26:
        /*0090*/ 	.byte	0x04, 0x11
        /*0092*/ 	.short	(.L_28 - .L_27)
	.align		4
.L_27:
        /*0094*/ 	.word	index@($__internal_0_$__cuda_sm20_div_rn_f64_full)
        /*0098*/ 	.word	0x00000078


	//----- nvinfo : EIATTR_FRAME_SIZE
	.align		4
.L_28:
        /*009c*/ 	.byte	0x04, 0x11
        /*009e*/ 	.short	(.L_30 - .L_29)
	.align		4
.L_29:
        /*00a0*/ 	.word	index@(_Z17vector_grad_gaussPdS_S_S_S_S_iiii)
        /*00a4*/ 	.word	0x00000078


	//----- nvinfo : EIATTR_MIN_STACK_SIZE
	.align		4
.L_30:
        /*00a8*/ 	.byte	0x04, 0x12
        /*00aa*/ 	.short	(.L_32 - .L_31)
	.align		4
.L_31:
        /*00ac*/ 	.word	index@(_Z17vector_grad_gaussPdS_S_S_S_S_iiii)
        /*00b0*/ 	.word	0x00000078


	//----- nvinfo : EIATTR_MIN_STACK_SIZE
	.align		4
.L_32:
        /*00b4*/ 	.byte	0x04, 0x12
        /*00b6*/ 	.short	(.L_34 - .L_33)
	.align		4
.L_33:
        /*00b8*/ 	.word	index@(_Z18reference_grad_phiPdS_iiii)
        /*00bc*/ 	.word	0x00000000


	//----- nvinfo : EIATTR_MIN_STACK_SIZE
	.align		4
.L_34:
        /*00c0*/ 	.byte	0x04, 0x12
        /*00c2*/ 	.short	(.L_36 - .L_35)
	.align		4
.L_35:
        /*00c4*/ 	.word	index@(_Z14initialize_phiPdS_S_S_iiii)
        /*00c8*/ 	.word	0x00000000


	//----- nvinfo : EIATTR_MIN_STACK_SIZE
	.align		4
.L_36:
        /*00cc*/ 	.byte	0x04, 0x12
        /*00ce*/ 	.short	(.L_38 - .L_37)
	.align		4
.L_37:
        /*00d0*/ 	.word	index@(_Z18compute_cellcenterPdS_iiii)
        /*00d4*/ 	.word	0x00000000


	//----- nvinfo : EIATTR_MIN_STACK_SIZE
	.align		4
.L_38:
        /*00d8*/ 	.byte	0x04, 0x12
        /*00da*/ 	.short	(.L_40 - .L_39)
	.align		4
.L_39:
        /*00dc*/ 	.word	index@(_Z10compute_ifPdS_S_iiii)
        /*00e0*/ 	.word	0x00000050


	//----- nvinfo : EIATTR_MIN_STACK_SIZE
	.align		4
.L_40:
        /*00e4*/ 	.byte	0x04, 0x12
        /*00e6*/ 	.short	(.L_42 - .L_41)
	.align		4
.L_41:
        /*00e8*/ 	.word	index@(_Z11area_kernelPdS_ii)
        /*00ec*/ 	.word	0x00000000
.L_42:


//--------------------- .nv.compat                --------------------------
	.section	.nv.compat,"",@"SHT_CUDA_COMPAT_INFO"
	.align	4
        /*0000*/ 	.byte	0x02, 0x09, 0x00, 0x00, 0x02, 0x02, 0x01, 0x00, 0x02, 0x05, 0x05, 0x00, 0x03, 0x07, 0x01, 0x01
        /*0010*/ 	.byte	0x02, 0x03, 0x00, 0x00, 0x02, 0x06, 0x01, 0x00, 0x04, 0x0b, 0x08, 0x00, 0x01, 0x00, 0x00, 0x00
        /*0020*/ 	.byte	0x00, 0x00, 0x00, 0x00


//--------------------- .nv.info._Z17vector_grad_gaussPdS_S_S_S_S_iiii --------------------------
	.section	.nv.info._Z17vector_grad_gaussPdS_S_S_S_S_iiii,"",@"SHT_CUDA_INFO"
	.sectionflags	@""
	.align	4


	//----- nvinfo : EIATTR_CUDA_API_VERSION
	.align		4
        /*0000*/ 	.byte	0x04, 0x37
        /*0002*/ 	.short	(.L_44 - .L_43)
.L_43:
        /*0004*/ 	.word	0x00000082


	//----- nvinfo : EIATTR_KPARAM_INFO
	.align		4
.L_44:
        /*0008*/ 	.byte	0x04, 0x17
        /*000a*/ 	.short	(.L_46 - .L_45)
.L_45:
        /*000c*/ 	.word	0x00000000
        /*0010*/ 	.short	0x0009
        /*0012*/ 	.short	0x003c
        /*0014*/ 	.byte	0x00, 0xf0, 0x11, 0x00


	//----- nvinfo : EIATTR_KPARAM_INFO
	.align		4
.L_46:
        /*0018*/ 	.byte	0x04, 0x17
        /*001a*/ 	.short	(.L_48 - .L_47)
.L_47:
        /*001c*/ 	.word	0x00000000
        /*0020*/ 	.short	0x0008
        /*0022*/ 	.short	0x0038
        /*0024*/ 	.byte	0x00, 0xf0, 0x11, 0x00


	//----- nvinfo : EIATTR_KPARAM_INFO
	.align		4
.L_48:
        /*0028*/ 	.byte	0x04, 0x17
        /*002a*/ 	.short	(.L_50 - .L_49)
.L_49:
        /*002c*/ 	.word	0x00000000
        /*0030*/ 	.short	0x0007
        /*0032*/ 	.short	0x0034
        /*0034*/ 	.byte	0x00, 0xf0, 0x11, 0x00


	//----- nvinfo : EIATTR_KPARAM_INFO
	.align		4
.L_50:
        /*0038*/ 	.byte	0x04, 0x17
        /*003a*/ 	.short	(.L_52 - .L_51)
.L_51:
        /*003c*/ 	.word	0x00000000
        /*0040*/ 	.short	0x0006
        /*0042*/ 	.short	0x0030
        /*0044*/ 	.byte	0x00, 0xf0, 0x11, 0x00


	//----- nvinfo : EIATTR_KPARAM_INFO
	.align		4
.L_52:
        /*0048*/ 	.byte	0x04, 0x17
        /*004a*/ 	.short	(.L_54 - .L_53)
.L_53:
        /*004c*/ 	.word	0x00000000
        /*0050*/ 	.short	0x0005
        /*0052*/ 	.short	0x0028
        /*0054*/ 	.byte	0x00, 0xf5, 0x21, 0x00


	//----- nvinfo : EIATTR_KPARAM_INFO
	.align		4
.L_54:
        /*0058*/ 	.byte	0x04, 0x17
        /*005a*/ 	.short	(.L_56 - .L_55)
.L_55:
        /*005c*/ 	.word	0x00000000
        /*0060*/ 	.short	0x0004
        /*0062*/ 	.short	0x0020
        /*0064*/ 	.byte	0x00, 0xf5, 0x21, 0x00


	//----- nvinfo : EIATTR_KPARAM_INFO
	.align		4
.L_56:
        /*0068*/ 	.byte	0x04, 0x17
        /*006a*/ 	.short	(.L_58 - .L_57)
.L_57:
        /*006c*/ 	.word	0x00000000
        /*0070*/ 	.short	0x0003
        /*0072*/ 	.short	0x0018
        /*0074*/ 	.byte	0x00, 0xf5, 0x21, 0x00


	//----- nvinfo : EIATTR_KPARAM_INFO
	.align		4
.L_58:
        /*0078*/ 	.byte	0x04, 0x17
        /*007a*/ 	.short	(.L_60 - .L_59)
.L_59:
        /*007c*/ 	.word	0x00000000
        /*0080*/ 	.short	0x0002
        /*0082*/ 	.short	0x0010
        /*0084*/ 	.byte	0x00, 0xf5, 0x21, 0x00


	//----- nvinfo : EIATTR_KPARAM_INFO
	.align		4
.L_60:
        /*0088*/ 	.byte	0x04, 0x17
        /*008a*/ 	.short	(.L_62 - .L_61)
.L_61:
        /*008c*/ 	.word	0x00000000
        /*0090*/ 	.short	0x0001
        /*0092*/ 	.short	0x0008
        /*0094*/ 	.byte	0x00, 0xf5, 0x21, 0x00


	//----- nvinfo : EIATTR_KPARAM_INFO
	.align		4
.L_62:
        /*0098*/ 	.byte	0x04, 0x17
        /*009a*/ 	.short	(.L_64 - .L_63)
.L_63:
        /*009c*/ 	.word	0x00000000
        /*00a0*/ 	.short	0x0000
        /*00a2*/ 	.short	0x0000
        /*00a4*/ 	.byte	0x00, 0xf5, 0x21, 0x00


	//----- nvinfo : EIATTR_SPARSE_MMA_MASK
	.align		4
.L_64:
        /*00a8*/ 	.byte	0x03, 0x50
        /*00aa*/ 	.short	0x0000


	//----- nvinfo : EIATTR_MAXREG_COUNT
	.align		4
        /*00ac*/ 	.byte	0x03, 0x1b
        /*00ae*/ 	.short	0x00ff


	//----- nvinfo : EIATTR_EXTERNS
	.align		4
        /*00b0*/ 	.byte	0x04, 0x0f
        /*00b2*/ 	.short	(.L_66 - .L_65)


	//   ....[0]....
	.align		4
.L_65:
        /*00b4*/ 	.word	index@(vprintf)


	//----- nvinfo : EIATTR_MERCURY_ISA_VERSION
	.align		4
.L_66:
        /*00b8*/ 	.byte	0x03, 0x5f
        /*00ba*/ 	.short	0x0101


	//----- nvinfo : EIATTR_VRC_CTA_INIT_COUNT
	.align		4
        /*00bc*/ 	.byte	0x02, 0x4a
	.zero		1
	.zero		1


	//----- nvinfo : EIATTR_SYSCALL_OFFSETS
	.align		4
        /*00c0*/ 	.byte	0x04, 0x46
        /*00c2*/ 	.short	(.L_68 - .L_67)


	//   ....[0]....
.L_67:
        /*00c4*/ 	.word	0x000011b0


	//----- nvinfo : EIATTR_EXIT_INSTR_OFFSETS
	.align		4
.L_68:
        /*00c8*/ 	.byte	0x04, 0x1c
        /*00ca*/ 	.short	(.L_70 - .L_69)


	//   ....[0]....
.L_69:
        /*00cc*/ 	.word	0x00000110


	//   ....[1]....
        /*00d0*/ 	.word	0x00000cb0


	//   ....[2]....
        /*00d4*/ 	.word	0x000011c0


	//----- nvinfo : EIATTR_CRS_STACK_SIZE
	.align		4
.L_70:
        /*00d8*/ 	.byte	0x04, 0x1e
        /*00da*/ 	.short	(.L_72 - .L_71)
.L_71:
        /*00dc*/ 	.word	0x00000000


	//----- nvinfo : EIATTR_CBANK_PARAM_SIZE
	.align		4
.L_72:
        /*00e0*/ 	.byte	0x03, 0x19
        /*00e2*/ 	.short	0x0040


	//----- nvinfo : EIATTR_PARAM_CBANK
	.align		4
        /*00e4*/ 	.byte	0x04, 0x0a
        /*00e6*/ 	.short	(.L_74 - .L_73)
	.align		4
.L_73:
        /*00e8*/ 	.word	index@(.nv.constant0._Z17vector_grad_gaussPdS_S_S_S_S_iiii)
        /*00ec*/ 	.short	0x0380
        /*00ee*/ 	.short	0x0040


	//----- nvinfo : EIATTR_SW_WAR
	.align		4
.L_74:
        /*00f0*/ 	.byte	0x04, 0x36
        /*00f2*/ 	.short	(.L_76 - .L_75)
.L_75:
        /*00f4*/ 	.word	0x00000008
.L_76:


//--------------------- .nv.info._Z18reference_grad_phiPdS_iiii --------------------------
	.section	.nv.info._Z18reference_grad_phiPdS_iiii,"",@"SHT_CUDA_INFO"
	.sectionflags	@""
	.align	4


	//----- nvinfo : EIATTR_CUDA_API_VERSION
	.align		4
        /*0000*/ 	.byte	0x04, 0x37
        /*0002*/ 	.short	(.L_78 - .L_77)
.L_77:
        /*0004*/ 	.word	0x00000082


	//----- nvinfo : EIATTR_KPARAM_INFO
	.align		4
.L_78:
        /*0008*/ 	.byte	0x04, 0x17
        /*000a*/ 	.short	(.L_80 - .L_79)
.L_79:
        /*000c*/ 	.word	0x00000000
        /*0010*/ 	.short	0x0005
        /*0012*/ 	.short	0x001c
        /*0014*/ 	.byte	0x00, 0xf0, 0x11, 0x00


	//----- nvinfo : EIATTR_KPARAM_INFO
	.align		4
.L_80:
        /*0018*/ 	.byte	0x04, 0x17
        /*001a*/ 	.short	(.L_82 - .L_81)
.L_81:
        /*001c*/ 	.word	0x00000000
        /*0020*/ 	.short	0x0004
        /*0022*/ 	.short	0x0018
        /*0024*/ 	.byte	0x00, 0xf0, 0x11, 0x00


	//----- nvinfo : EIATTR_KPARAM_INFO
	.align		4
.L_82:
        /*0028*/ 	.byte	0x04, 0x17
        /*002a*/ 	.short	(.L_84 - .L_83)
.L_83:
        /*002c*/ 	.word	0x00000000
        /*0030*/ 	.short	0x0003
        /*0032*/ 	.short	0x0014
        /*0034*/ 	.byte	0x00, 0xf0, 0x11, 0x00


	//----- nvinfo : EIATTR_KPARAM_INFO
	.align		4
.L_84:
        /*0038*/ 	.byte	0x04, 0x17
        /*003a*/ 	.short	(.L_86 - .L_85)
.L_85:
        /*003c*/ 	.word	0x00000000
        /*0040*/ 	.short	0x0002
        /*0042*/ 	.short	0x0010
        /*0044*/ 	.byte	0x00, 0xf0, 0x11, 0x00


	//----- nvinfo : EIATTR_KPARAM_INFO
	.align		4
.L_86:
        /*0048*/ 	.byte	0x04, 0x17
        /*004a*/ 	.short	(.L_88 - .L_87)
.L_87:
        /*004c*/ 	.word	0x00000000
        /*0050*/ 	.short	0x0001
        /*0052*/ 	.short	0x0008
        /*0054*/ 	.byte	0x00, 0xf5, 0x21, 0x00


	//----- nvinfo : EIATTR_KPARAM_INFO
	.align		4
.L_88:
        /*0058*/ 	.byte	0x04, 0x17
        /*005a*/ 	.short	(.L_90 - .L_89)
.L_89:
        /*005c*/ 	.word	0x00000000
        /*0060*/ 	.short	0x0000
        /*0062*/ 	.short	0x0000
        /*0064*/ 	.byte	0x00, 0xf5, 0x21, 0x00


	//----- nvinfo : EIATTR_SPARSE_MMA_MASK
	.align		4
.L_90:
        /*0068*/ 	.byte	0x03, 0x50
        /*006a*/ 	.short	0x0000


	//----- nvinfo : EIATTR_MAXREG_COUNT
	.align		4
        /*006c*/ 	.byte	0x03, 0x1b
        /*006e*/ 	.short	0x00ff


	//----- nvinfo : EIATTR_MERCURY_ISA_VERSION
	.align		4
        /*0070*/ 	.byte	0x03, 0x5f
        /*0072*/ 	.short	0x0101


	//----- nvinfo : EIATTR_VRC_CTA_INIT_COUNT
	.align		4
        /*0074*/ 	.byte	0x02, 0x4a
	.zero		1
	.zero		1


	//----- nvinfo : EIATTR_EXIT_INSTR_OFFSETS
	.align		4
        /*0078*/ 	.byte	0x04, 0x1c
        /*007a*/ 	.short	(.L_92 - .L_91)


	//   ....[0]....
.L_91:
        /*007c*/ 	.word	0x000000e0


	//   ....[1]....
        /*0080*/ 	.word	0x000002e0


	//----- nvinfo : EIATTR_CBANK_PARAM_SIZE
	.align		4
.L_92:
        /*0084*/ 	.byte	0x03, 0x19
        /*0086*/ 	.short	0x0020


	//----- nvinfo : EIATTR_PARAM_CBANK
	.align		4
        /*0088*/ 	.byte	0x04, 0x0a
        /*008a*/ 	.short	(.L_94 - .L_93)
	.align		4
.L_93:
        /*008c*/ 	.word	index@(.nv.constant0._Z18reference_grad_phiPdS_iiii)
        /*0090*/ 	.short	0x0380
        /*0092*/ 	.short	0x0020


	//----- nvinfo : EIATTR_SW_WAR
	.align		4
.L_94:
        /*0094*/ 	.byte	0x04, 0x36
        /*0096*/ 	.short	(.L_96 - .L_95)
.L_95:
        /*0098*/ 	.word	0x00000008
.L_96:


//--------------------- .nv.info._Z14initialize_phiPdS_S_S_iiii --------------------------
	.section	.nv.info._Z14initialize_phiPdS_S_S_iiii,"",@"SHT_CUDA_INFO"
	.sectionflags	@""
	.align	4


	//----- nvinfo : EIATTR_CUDA_API_VERSION
	.align		4
        /*0000*/ 	.byte	0x04, 0x37
        /*0002*/ 	.short	(.L_98 - .L_97)
.L_97:
        /*0004*/ 	.word	0x00000082


	//----- nvinfo : EIATTR_KPARAM_INFO
	.align		4
.L_98:
        /*0008*/ 	.byte	0x04, 0x17
        /*000a*/ 	.short	(.L_100 - .L_99)
.L_99:
        /*000c*/ 	.word	0x00000000
        /*0010*/ 	.short	0x0007
        /*0012*/ 	.short	0x002c
        /*0014*/ 	.byte	0x00, 0xf0, 0x11, 0x00


	//----- nvinfo : EIATTR_KPARAM_INFO
	.align		4
.L_100:
        /*0018*/ 	.byte	0x04, 0x17
        /*001a*/ 	.short	(.L_102 - .L_101)
.L_101:
        /*001c*/ 	.word	0x00000000
        /*0020*/ 	.short	0x0006
        /*0022*/ 	.short	0x0028
        /*0024*/ 	.byte	0x00, 0xf0, 0x11, 0x00


	//----- nvinfo : EIATTR_KPARAM_INFO
	.align		4
.L_102:
        /*0028*/ 	.byte	0x04, 0x17
        /*002a*/ 	.short	(.L_104 - .L_103)
.L_103:
        /*002c*/ 	.word	0x00000000
        /*0030*/ 	.short	0x0005
        /*0032*/ 	.short	0x0024
        /*0034*/ 	.byte	0x00, 0xf0, 0x11, 0x00


	//----- nvinfo : EIATTR_KPARAM_INFO
	.align		4
.L_104:
        /*0038*/ 	.byte	0x04, 0x17
        /*003a*/ 	.short	(.L_106 - .L_105)
.L_105:
        /*003c*/ 	.word	0x00000000
        /*0040*/ 	.short	0x0004
        /*0042*/ 	.short	0x0020
        /*0044*/ 	.byte	0x00, 0xf0, 0x11, 0x00


	//----- nvinfo : EIATTR_KPARAM_INFO
	.align		4
.L_106:
        /*0048*/ 	.byte	0x04, 0x17
        /*004a*/ 	.short	(.L_108 - .L_107)
.L_107:
        /*004c*/ 	.word	0x00000000
        /*0050*/ 	.short	0x0003
        /*0052*/ 	.short	0x0018
        /*0054*/ 	.byte	0x00, 0xf5, 0x21, 0x00


	//----- nvinfo : EIATTR_KPARAM_INFO
	.align		4
.L_108:
        /*0058*/ 	.byte	0x04, 0x17
        /*005a*/ 	.short	(.L_110 - .L_109)
.L_109:
        /*005c*/ 	.word	0x00000000
        /*0060*/ 	.short	0x0002
        /*0062*/ 	.short	0x0010
        /*0064*/ 	.byte	0x00, 0xf5, 0x21, 0x00


	//----- nvinfo : EIATTR_KPARAM_INFO
	.align		4
.L_110:
        /*0068*/ 	.byte	0x04, 0x17
        /*006a*/ 	.short	(.L_112 - .L_111)
.L_111:
        /*006c*/ 	.word	0x00000000
        /*0070*/ 	.short	0x0001
        /*0072*/ 	.short	0x0008
        /*0074*/ 	.byte	0x00, 0xf5, 0x21, 0x00


	//----- nvinfo : EIATTR_KPARAM_INFO
	.align		4
.L_112:
        /*0078*/ 	.byte	0x04, 0x17
        /*007a*/ 	.short	(.L_114 - .L_113)
.L_113:
        /*007c*/ 	.word	0x00000000
        /*0080*/ 	.short	0x0000
        /*0082*/ 	.short	0x0000
        /*0084*/ 	.byte	0x00, 0xf5, 0x21, 0x00


	//----- nvinfo : EIATTR_SPARSE_MMA_MASK
	.align		4
.L_114:
        /*0088*/ 	.byte	0x03, 0x50
        /*008a*/ 	.short	0x0000


	//----- nvinfo : EIATTR_MAXREG_COUNT
	.align		4
        /*008c*/ 	.byte	0x03, 0x1b
        /*008e*/ 	.short	0x00ff


	//----- nvinfo : EIATTR_MERCURY_ISA_VERSION
	.align		4
        /*0090*/ 	.byte	0x03, 0x5f
        /*0092*/ 	.short	0x0101


	//----- nvinfo : EIATTR_VRC_CTA_INIT_COUNT
	.align		4
        /*0094*/ 	.byte	0x02, 0x4a
	.zero		1
	.zero		1


	//----- nvinfo : EIATTR_EXIT_INSTR_OFFSETS
	.align		4
        /*0098*/ 	.byte	0x04, 0x1c
        /*009a*/ 	.short	(.L_116 - .L_115)


	//   ....[0]....
.L_115:
        /*009c*/ 	.word	0x000000c0


	//   ....[1]....
        /*00a0*/ 	.word	0x00000360


	//   ....[2]....
        /*00a4*/ 	.word	0x00000390


	//   ....[3]....
        /*00a8*/ 	.word	0x00000440


	//----- nvinfo : EIATTR_CRS_STACK_SIZE
	.align		4
.L_116:
        /*00ac*/ 	.byte	0x04, 0x1e
        /*00ae*/ 	.short	(.L_118 - .L_117)
.L_117:
        /*00b0*/ 	.word	0x00000000


	//----- nvinfo : EIATTR_CBANK_PARAM_SIZE
	.align		4
.L_118:
        /*00b4*/ 	.byte	0x03, 0x19
        /*00b6*/ 	.short	0x0030


	//----- nvinfo : EIATTR_PARAM_CBANK
	.align		4
        /*00b8*/ 	.byte	0x04, 0x0a
        /*00ba*/ 	.short	(.L_120 - .L_119)
	.align		4
.L_119:
        /*00bc*/ 	.word	index@(.nv.constant0._Z14initialize_phiPdS_S_S_iiii)
        /*00c0*/ 	.short	0x0380
        /*00c2*/ 	.short	0x0030


	//----- nvinfo : EIATTR_SW_WAR
	.align		4
.L_120:
        /*00c4*/ 	.byte	0x04, 0x36
        /*00c6*/ 	.short	(.L_122 - .L_121)
.L_121:
        /*00c8*/ 	.word	0x00000008
.L_122:


//--------------------- .nv.info._Z18compute_cellcenterPdS_iiii --------------------------
	.section	.nv.info._Z18compute_cellcenterPdS_iiii,"",@"SHT_CUDA_INFO"
	.sectionflags	@""
	.align	4


	//----- nvinfo : EIATTR_CUDA_API_VERSION
	.align		4
        /*0000*/ 	.byte	0x04, 0x37
        /*0002*/ 	.short	(.L_124 - .L_123)
.L_123:
        /*0004*/ 	.word	0x00000082


	//----- nvinfo : EIATTR_KPARAM_INFO
	.align		4
.L_124:
        /*0008*/ 	.byte	0x04, 0x17
        /*000a*/ 	.short	(.L_126 - .L_125)
.L_125:
        /*000c*/ 	.word	0x00000000
        /*0010*/ 	.short	0x0005
        /*0012*/ 	.short	0x001c
        /*0014*/ 	.byte	0x00, 0xf0, 0x11, 0x00


	//----- nvinfo : EIATTR_KPARAM_INFO
	.align		4
.L_126:
        /*0018*/ 	.byte	0x04, 0x17
        /*001a*/ 	.short	(.L_128 - .L_127)
.L_127:
        /*001c*/ 	.word	0x00000000
        /*0020*/ 	.short	0x0004
        /*0022*/ 	.short	0x0018
        /*0024*/ 	.byte	0x00, 0xf0, 0x11, 0x00


	//----- nvinfo : EIATTR_KPARAM_INFO
	.align		4
.L_128:
        /*0028*/ 	.byte	0x04, 0x17
        /*002a*/ 	.short	(.L_130 - .L_129)
.L_129:
        /*002c*/ 	.word	0x00000000
        /*0030*/ 	.short	0x0003
        /*0032*/ 	.short	0x0014
        /*0034*/ 	.byte	0x00, 0xf0, 0x11, 0x00


	//----- nvinfo : EIATTR_KPARAM_INFO
	.align		4
.L_130:
        /*0038*/ 	.byte	0x04, 0x17
        /*003a*/ 	.short	(.L_132 - .L_131)
.L_131:
        /*003c*/ 	.word	0x00000000
        /*0040*/ 	.short	0x0002
        /*0042*/ 	.short	0x0010
        /*0044*/ 	.byte	0x00, 0xf0, 0x11, 0x00


	//----- nvinfo : EIATTR_KPARAM_INFO
	.align		4
.L_132:
        /*0048*/ 	.byte	0x04, 0x17
        /*004a*/ 	.short	(.L_134 - .L_133)
.L_133:
        /*004c*/ 	.word	0x00000000
        /*0050*/ 	.short	0x0001
        /*0052*/ 	.short	0x0008
        /*0054*/ 	.byte	0x00, 0xf5, 0x21, 0x00


	//----- nvinfo : EIATTR_KPARAM_INFO
	.align		4
.L_134:
        /*0058*/ 	.byte	0x04, 0x17
        /*005a*/ 	.short	(.L_136 - .L_135)
.L_135:
        /*005c*/ 	.word	0x00000000
        /*0060*/ 	.short	0x0000
        /*0062*/ 	.short	0x0000
        /*0064*/ 	.byte	0x00, 0xf5, 0x21, 0x00


	//----- nvinfo : EIATTR_SPARSE_MMA_MASK
	.align		4
.L_136:
        /*0068*/ 	.byte	0x03, 0x50
        /*006a*/ 	.short	0x0000


	//----- nvinfo : EIATTR_MAXREG_COUNT
	.align		4
        /*006c*/ 	.byte	0x03, 0x1b
        /*006e*/ 	.short	0x00ff


	//----- nvinfo : EIATTR_MERCURY_ISA_VERSION
	.align		4
        /*0070*/ 	.byte	0x03, 0x5f
        /*0072*/ 	.short	0x0101


	//----- nvinfo : EIATTR_VRC_CTA_INIT_COUNT
	.align		4
        /*0074*/ 	.byte	0x02, 0x4a
	.zero		1
	.zero		1


	//----- nvinfo : EIATTR_EXIT_INSTR_OFFSETS
	.align		4
        /*0078*/ 	.byte	0x04, 0x1c
        /*007a*/ 	.short	(.L_138 - .L_137)


	//   ....[0]....
.L_137:
        /*007c*/ 	.word	0x000000e0


	//   ....[1]....
        /*0080*/ 	.word	0x000002b0


	//----- nvinfo : EIATTR_CBANK_PARAM_SIZE
	.align		4
.L_138:
        /*0084*/ 	.byte	0x03, 0x19
        /*0086*/ 	.short	0x0020


	//----- nvinfo : EIATTR_PARAM_CBANK
	.align		4
        /*0088*/ 	.byte	0x04, 0x0a
        /*008a*/ 	.short	(.L_140 - .L_139)
	.align		4
.L_139:
        /*008c*/ 	.word	index@(.nv.constant0._Z18compute_cellcenterPdS_iiii)
        /*0090*/ 	.short	0x0380
        /*0092*/ 	.short	0x0020


	//----- nvinfo : EIATTR_SW_WAR
	.align		4
.L_140:
        /*0094*/ 	.byte	0x04, 0x36
        /*0096*/ 	.short	(.L_142 - .L_141)
.L_141:
        /*0098*/ 	.word	0x00000008
.L_142:


//--------------------- .nv.info._Z10compute_ifPdS_S_iiii --------------------------
	.section	.nv.info._Z10compute_ifPdS_S_iiii,"",@"SHT_CUDA_INFO"
	.sectionflags	@""
	.align	4


	//----- nvinfo : EIATTR_CUDA_API_VERSION
	.align		4
        /*0000*/ 	.byte	0x04, 0x37
        /*0002*/ 	.short	(.L_144 - .L_143)
.L_143:
        /*0004*/ 	.word	0x00000082


	//----- nvinfo : EIATTR_KPARAM_INFO
	.align		4
.L_144:
        /*0008*/ 	.byte	0x04, 0x17
        /*000a*/ 	.short	(.L_146 - .L_145)
.L_145:
        /*000c*/ 	.word	0x00000000
        /*0010*/ 	.short	0x0006
        /*0012*/ 	.short	0x0024
        /*0014*/ 	.byte	0x00, 0xf0, 0x11, 0x00


	//----- nvinfo : EIATTR_KPARAM_INFO
	.align		4
.L_146:
        /*0018*/ 	.byte	0x04, 0x17
        /*001a*/ 	.short	(.L_148 - .L_147)
.L_147:
        /*001c*/ 	.word	0x00000000
        /*0020*/ 	.short	0x0005
        /*0022*/ 	.short	0x0020
        /*0024*/ 	.byte	0x00, 0xf0, 0x11, 0x00


	//----- nvinfo : EIATTR_KPARAM_INFO
	.align		4
.L_148:
        /*0028*/ 	.byte	0x04, 0x17
        /*002a*/ 	.short	(.L_150 - .L_149)
.L_149:
        /*002c*/ 	.word	0x00000000
        /*0030*/ 	.short	0x0004
        /*0032*/ 	.short	0x001c
        /*0034*/ 	.byte	0x00, 0xf0, 0x11, 0x00


	//----- nvinfo : EIATTR_KPARAM_INFO
	.align		4
.L_150:
        /*0038*/ 	.byte	0x04, 0x17
        /*003a*/ 	.short	(.L_152 - .L_151)
.L_151:
        /*003c*/ 	.word	0x00000000
        /*0040*/ 	.short	0x0003
        /*0042*/ 	.short	0x0018
        /*0044*/ 	.byte	0x00, 0xf0, 0x11, 0x00


	//----- nvinfo : EIATTR_KPARAM_INFO
	.align		4
.L_152:
        /*0048*/ 	.byte	0x04, 0x17
        /*004a*/ 	.short	(.L_154 - .L_153)
.L_153:
        /*004c*/ 	.word	0x00000000
        /*0050*/ 	.short	0x0002
        /*0052*/ 	.short	0x0010
        /*0054*/ 	.byte	0x00, 0xf5, 0x21, 0x00


	//----- nvinfo : EIATTR_KPARAM_INFO
	.align		4
.L_154:
        /*0058*/ 	.byte	0x04, 0x17
        /*005a*/ 	.short	(.L_156 - .L_155)
.L_155:
        /*005c*/ 	.word	0x00000000
        /*0060*/ 	.short	0x0001
        /*0062*/ 	.short	0x0008
        /*0064*/ 	.byte	0x00, 0xf5, 0x21, 0x00


	//----- nvinfo : EIATTR_KPARAM_INFO
	.align		4
.L_156:
        /*0068*/ 	.byte	0x04, 0x17
        /*006a*/ 	.short	(.L_158 - .L_157)
.L_157:
        /*006c*/ 	.word	0x00000000
        /*0070*/ 	.short	0x0000
        /*0072*/ 	.short	0x0000
        /*0074*/ 	.byte	0x00, 0xf5, 0x21, 0x00


	//----- nvinfo : EIATTR_SPARSE_MMA_MASK
	.align		4
.L_158:
        /*0078*/ 	.byte	0x03, 0x50
        /*007a*/ 	.short	0x0000


	//----- nvinfo : EIATTR_MAXREG_COUNT
	.align		4
        /*007c*/ 	.byte	0x03, 0x1b
        /*007e*/ 	.short	0x00ff


	//----- nvinfo : EIATTR_EXTERNS
	.align		4
        /*0080*/ 	.byte	0x04, 0x0f
        /*0082*/ 	.short	(.L_160 - .L_159)


	//   ....[0]....
	.align		4
.L_159:
        /*0084*/ 	.word	index@(vprintf)


	//----- nvinfo : EIATTR_MERCURY_ISA_VERSION
	.align		4
.L_160:
        /*0088*/ 	.byte	0x03, 0x5f
        /*008a*/ 	.short	0x0101


	//----- nvinfo : EIATTR_VRC_CTA_INIT_COUNT
	.align		4
        /*008c*/ 	.byte	0x02, 0x4a
	.zero		1
	.zero		1


	//----- nvinfo : EIATTR_SYSCALL_OFFSETS
	.align		4
        /*0090*/ 	.byte	0x04, 0x46
        /*0092*/ 	.short	(.L_162 - .L_161)


	//   ....[0]....
.L_161:
        /*0094*/ 	.word	0x00000830


	//   ....[1]....
        /*0098*/ 	.word	0x00000cd0


	//----- nvinfo : EIATTR_EXIT_INSTR_OFFSETS
	.align		4
.L_162:
        /*009c*/ 	.byte	0x04, 0x1c
        /*009e*/ 	.short	(.L_164 - .L_163)


	//   ....[0]....
.L_163:
        /*00a0*/ 	.word	0x00000260


	//   ....[1]....
        /*00a4*/ 	.word	0x00000d00


	//   ....[2]....
        /*00a8*/ 	.word	0x00000d20


	//----- nvinfo : EIATTR_CRS_STACK_SIZE
	.align		4
.L_164:
        /*00ac*/ 	.byte	0x04, 0x1e
        /*00ae*/ 	.short	(.L_166 - .L_165)
.L_165:
        /*00b0*/ 	.word	0x00000000


	//----- nvinfo : EIATTR_CBANK_PARAM_SIZE
	.align		4
.L_166:
        /*00b4*/ 	.byte	0x03, 0x19
        /*00b6*/ 	.short	0x0028


	//----- nvinfo : EIATTR_PARAM_CBANK
	.align		4
        /*00b8*/ 	.byte	0x04, 0x0a
        /*00ba*/ 	.short	(.L_168 - .L_167)
	.align		4
.L_167:
        /*00bc*/ 	.word	index@(.nv.constant0._Z10compute_ifPdS_S_iiii)
        /*00c0*/ 	.short	0x0380
        /*00c2*/ 	.short	0x0028


	//----- nvinfo : EIATTR_SW_WAR
	.align		4
.L_168:
        /*00c4*/ 	.byte	0x04, 0x36
        /*00c6*/ 	.short	(.L_170 - .L_169)
.L_169:
        /*00c8*/ 	.word	0x00000008
.L_170:


//--------------------- .nv.info._Z11area_kernelPdS_ii --------------------------
	.section	.nv.info._Z11area_kernelPdS_ii,"",@"SHT_CUDA_INFO"
	.sectionflags	@""
	.align	4


	//----- nvinfo : EIATTR_CUDA_API_VERSION
	.align		4
        /*0000*/ 	.byte	0x04, 0x37
        /*0002*/ 	.short	(.L_172 - .L_171)
.L_171:
        /*0004*/ 	.word	0x00000082


	//----- nvinfo : EIATTR_KPARAM_INFO
	.align		4
.L_172:
        /*0008*/ 	.byte	0x04, 0x17
        /*000a*/ 	.short	(.L_174 - .L_173)
.L_173:
        /*000c*/ 	.word	0x00000000
        /*0010*/ 	.short	0x0003
        /*0012*/ 	.short	0x0014
        /*0014*/ 	.byte	0x00, 0xf0, 0x11, 0x00


	//----- nvinfo : EIATTR_KPARAM_INFO
	.align		4
.L_174:
        /*0018*/ 	.byte	0x04, 0x17
        /*001a*/ 	.short	(.L_176 - .L_175)
.L_175:
        /*001c*/ 	.word	0x00000000
        /*0020*/ 	.short	0x0002
        /*0022*/ 	.short	0x0010
        /*0024*/ 	.byte	0x00, 0xf0, 0x11, 0x00


	//----- nvinfo : EIATTR_KPARAM_INFO
	.align		4
.L_176:
        /*0028*/ 	.byte	0x04, 0x17
        /*002a*/ 	.short	(.L_178 - .L_177)
.L_177:
        /*002c*/ 	.word	0x00000000
        /*0030*/ 	.short	0x0001
        /*0032*/ 	.short	0x0008
        /*0034*/ 	.byte	0x00, 0xf5, 0x21, 0x00


	//----- nvinfo : EIATTR_KPARAM_INFO
	.align		4
.L_178:
        /*0038*/ 	.byte	0x04, 0x17
        /*003a*/ 	.short	(.L_180 - .L_179)
.L_179:
        /*003c*/ 	.word	0x00000000
        /*0040*/ 	.short	0x0000
        /*0042*/ 	.short	0x0000
        /*0044*/ 	.byte	0x00, 0xf5, 0x21, 0x00


	//----- nvinfo : EIATTR_SPARSE_MMA_MASK
	.align		4
.L_180:
        /*0048*/ 	.byte	0x03, 0x50
        /*004a*/ 	.short	0x0000


	//----- nvinfo : EIATTR_MAXREG_COUNT
	.align		4
        /*004c*/ 	.byte	0x03, 0x1b
        /*004e*/ 	.short	0x00ff


	//----- nvinfo : EIATTR_MERCURY_ISA_VERSION
	.align		4
        /*0050*/ 	.byte	0x03, 0x5f
        /*0052*/ 	.short	0x0101


	//----- nvinfo : EIATTR_VRC_CTA_INIT_COUNT
	.align		4
        /*0054*/ 	.byte	0x02, 0x4a
	.zero		1
	.zero		1


	//----- nvinfo : EIATTR_EXIT_INSTR_OFFSETS
	.align		4
        /*0058*/ 	.byte	0x04, 0x1c
        /*005a*/ 	.short	(.L_182 - .L_181)


	//   ....[0]....
.L_181:
        /*005c*/ 	.word	0x000000c0


	//   ....[1]....
        /*0060*/ 	.word	0x00000260


	//   ....[2]....
        /*0064*/ 	.word	0x00000300


	//   ....[3]....
        /*0068*/ 	.word	0x000003f0


	//----- nvinfo : EIATTR_CBANK_PARAM_SIZE
	.align		4
.L_182:
        /*006c*/ 	.byte	0x03, 0x19
        /*006e*/ 	.short	0x0018


	//----- nvinfo : EIATTR_PARAM_CBANK
	.align		4
        /*0070*/ 	.byte	0x04, 0x0a
        /*0072*/ 	.short	(.L_184 - .L_183)
	.align		4
.L_183:
        /*0074*/ 	.word	index@(.nv.constant0._Z11area_kernelPdS_ii)
        /*0078*/ 	.short	0x0380
        /*007a*/ 	.short	0x0018


	//----- nvinfo : EIATTR_SW_WAR
	.align		4
.L_184:
        /*007c*/ 	.byte	0x04, 0x36
        /*007e*/ 	.short	(.L_186 - .L_185)
.L_185:
        /*0080*/ 	.word	0x00000008
.L_186:


//--------------------- .nv.callgraph             --------------------------
	.section	.nv.callgraph,"",@"SHT_CUDA_CALLGRAPH"
	.align	4
	.sectionentsize	8
	.align		4
        /*0000*/ 	.word	0x00000000
	.align		4
        /*0004*/ 	.word	0xffffffff
	.align		4
        /*0008*/ 	.word	index@(_Z17vector_grad_gaussPdS_S_S_S_S_iiii)
	.align		4
        /*000c*/ 	.word	index@(vprintf)
	.align		4
        /*0010*/ 	.word	index@(_Z10compute_ifPdS_S_iiii)
	.align		4
        /*0014*/ 	.word	index@(vprintf)
	.align		4
        /*0018*/ 	.word	0x00000000
	.align		4
        /*001c*/ 	.word	0xfffffffe
	.align		4
        /*0020*/ 	.word	0x00000000
	.align		4
        /*0024*/ 	.word	0xfffffffd
	.align		4
        /*0028*/ 	.word	0x00000000
	.align		4
        /*002c*/ 	.word	0xfffffffc


//--------------------- .nv.constant4             --------------------------
	.section	.nv.constant4,"a",@progbits
	.align	8
	.align		8
.nv.constant4:
        /*0000*/ 	.dword	vprintf
	.align		8
        /*0008*/ 	.dword	$str
	.align		8
        /*0010*/ 	.dword	$str$1
	.align		8
        /*0018*/ 	.dword	$str$2


//--------------------- .text._Z17vector_grad_gaussPdS_S_S_S_S_iiii --------------------------
	.section	.text._Z17vector_grad_gaussPdS_S_S_S_S_iiii,"ax",@progbits
	.align	128
        .global         _Z17vector_grad_gaussPdS_S_S_S_S_iiii
        .type           _Z17vector_grad_gaussPdS_S_S_S_S_iiii,@function
        .size           _Z17vector_grad_gaussPdS_S_S_S_S_iiii,(.L_x_39 - _Z17vector_grad_gaussPdS_S_S_S_S_iiii)
        .other          _Z17vector_grad_gaussPdS_S_S_S_S_iiii,@"STO_CUDA_ENTRY STV_DEFAULT"
_Z17vector_grad_gaussPdS_S_S_S_S_iiii:
.text._Z17vector_grad_gaussPdS_S_S_S_S_iiii:
[----:B------:R-:W0:Y:S01]  /*0000*/  LDC R1, c[0x0][0x37c] ;  /* 0x0000df00ff017b82 */ /* 0x000e220000000800 */
[----:B------:R-:W1:Y:S01]  /*0010*/  S2R R0, SR_TID.Y ;  /* 0x0000000000007919 */ /* 0x000e620000002200 */
[----:B------:R-:W2:Y:S06]  /*0020*/  LDCU UR5, c[0x0][0x2fc] ;  /* 0x00005f80ff0577ac */ /* 0x000eac0008000800 */
[----:B------:R-:W3:Y:S01]  /*0030*/  LDC R16, c[0x0][0x360] ;  /* 0x0000d800ff107b82 */ /* 0x000ee20000000800 */
[----:B0-----:R-:W-:Y:S01]  /*0040*/  VIADD R1, R1, 0xffffff88 ;  /* 0xffffff8801017836 */ /* 0x001fe20000000000 */
[----:B------:R-:W3:Y:S01]  /*0050*/  S2R R3, SR_TID.X ;  /* 0x0000000000037919 */ /* 0x000ee20000002100 */
[----:B------:R-:W0:Y:S05]  /*0060*/  LDCU UR4, c[0x0][0x2f8] ;  /* 0x00005f00ff0477ac */ /* 0x000e2a0008000800 */
[----:B------:R-:W1:Y:S08]  /*0070*/  S2UR UR7, SR_CTAID.Y ;  /* 0x00000000000779c3 */ /* 0x000e700000002600 */
[----:B------:R-:W1:Y:S01]  /*0080*/  LDC R17, c[0x0][0x364] ;  /* 0x0000d900ff117b82 */ /* 0x000e620000000800 */
[----:B0-----:R-:W-:-:S07]  /*0090*/  IADD3 R6, P1, PT, R1, UR4, RZ ;  /* 0x0000000401067c10 */ /* 0x001fce000ff3e0ff */
[----:B------:R-:W3:Y:S01]  /*00a0*/  S2UR UR6, SR_CTAID.X ;  /* 0x00000000000679c3 */ /* 0x000ee20000002500 */
[----:B--2---:R-:W-:-:S07]  /*00b0*/  IMAD.X R7, RZ, RZ, UR5, P1 ;  /* 0x00000005ff077e24 */ /* 0x004fce00088e06ff */
[----:B------:R-:W0:Y:S01]  /*00c0*/  LDC.64 R38, c[0x0][0x3b0] ;  /* 0x0000ec00ff267b82 */ /* 0x000e220000000a00 */
[----:B-1----:R-:W-:Y:S02]  /*00d0*/  IMAD R17, R17, UR7, R0 ;  /* 0x0000000711117c24 */ /* 0x002fe4000f8e0200 */
[----:B---3--:R-:W-:-:S03]  /*00e0*/  IMAD R16, R16, UR6, R3 ;  /* 0x0000000610107c24 */ /* 0x008fc6000f8e0203 */
[----:B0-----:R-:W-:-:S04]  /*00f0*/  ISETP.GE.AND P0, PT, R17, R39, PT ;  /* 0x000000271100720c */ /* 0x001fc80003f06270 */
[----:B------:R-:W-:-:S13]  /*0100*/  ISETP.GE.OR P0, PT, R16, R38, P0 ;  /* 0x000000261000720c */ /* 0x000fda0000706670 */
[----:B------:R-:W-:Y:S05]  /*0110*/  @P0 EXIT ;  /* 0x000000000000094d */ /* 0x000fea0003800000 */
[----:B------:R-:W-:Y:S01]  /*0120*/  IABS R10, R38 ;  /* 0x00000026000a7213 */ /* 0x000fe20000000000 */
[C---:B------:R-:W-:Y:S01]  /*0130*/  VIADD R4, R16.reuse, 0x1 ;  /* 0x0000000110047836 */ /* 0x040fe20000000000 */
[----:B------:R-:W0:Y:S01]  /*0140*/  LDC R37, c[0x0][0x3b8] ;  /* 0x0000ee00ff257b82 */ /* 0x000e220000000800 */
[C---:B------:R-:W-:Y:S01]  /*0150*/  ISETP.NE.AND P0, PT, R17.reuse, RZ, PT ;  /* 0x000000ff1100720c */ /* 0x040fe20003f05270 */
[----:B------:R-:W1:Y:S01]  /*0160*/  I2F.RP R0, R10 ;  /* 0x0000000a00007306 */ /* 0x000e620000209400 */
[----:B------:R-:W2:Y:S01]  /*0170*/  LDCU.64 UR4, c[0x0][0x358] ;  /* 0x00006b00ff0477ac */ /* 0x000ea20008000a00 */
[----:B------:R-:W-:Y:S01]  /*0180*/  IABS R8, R4 ;  /* 0x0000000400087213 */ /* 0x000fe20000000000 */
[----:B------:R-:W-:Y:S01]  /*0190*/  IMAD R41, R17, R38, R16 ;  /* 0x0000002611297224 */ /* 0x000fe200078e0210 */
[----:B------:R-:W-:Y:S02]  /*01a0*/  ISETP.NE.AND P3, PT, R16, RZ, PT ;  /* 0x000000ff1000720c */ /* 0x000fe40003f65270 */
[----:B------:R-:W3:Y:S01]  /*01b0*/  LDC.64 R34, c[0x0][0x398] ;  /* 0x0000e600ff227b82 */ /* 0x000ee20000000a00 */
[----:B------:R-:W-:-:S07]  /*01c0*/  ISETP.GE.AND P2, PT, R4, RZ, PT ;  /* 0x000000ff0400720c */ /* 0x000fce0003f46270 */
[----:B------:R-:W4:Y:S01]  /*01d0*/  @!P0 LDC.64 R48, c[0x0][0x3a0] ;  /* 0x0000e800ff308b82 */ /* 0x000f220000000a00 */
[----:B-1----:R-:W1:Y:S01]  /*01e0*/  MUFU.RCP R0, R0 ;  /* 0x0000000000007308 */ /* 0x002e620000001000 */
[----:B0-----:R-:W-:Y:S02]  /*01f0*/  IMAD R43, R37, 0x7, RZ ;  /* 0x00000007252b7824 */ /* 0x001fe400078e02ff */
[----:B-1----:R-:W-:Y:S02]  /*0200*/  VIADD R2, R0, 0xffffffe ;  /* 0x0ffffffe00027836 */ /* 0x002fe40000000000 */
[----:B------:R-:W-:-:S03]  /*0210*/  IMAD R0, R17, R37, R16 ;  /* 0x0000002511007224 */ /* 0x000fc600078e0210 */
[----:B------:R0:W1:Y:S01]  /*0220*/  F2I.FTZ.U32.TRUNC.NTZ R3, R2 ;  /* 0x0000000200037305 */ /* 0x000062000021f000 */
[----:B------:R-:W-:-:S04]  /*0230*/  IMAD R31, R0, 0x7, RZ ;  /* 0x00000007001f7824 */ /* 0x000fc800078e02ff */
[----:B---3--:R-:W-:-:S04]  /*0240*/  IMAD.WIDE R30, R31, 0x8, R34 ;  /* 0x000000081f1e7825 */ /* 0x008fc800078e0222 */
[----:B0-----:R-:W-:Y:S01]  /*0250*/  IMAD.MOV.U32 R2, RZ, RZ, RZ ;  /* 0x000000ffff027224 */ /* 0x001fe200078e00ff */
[----:B------:R-:W-:Y:S01]  /*0260*/  SEL R4, R16, R38, P3 ;  /* 0x0000002610047207 */ /* 0x000fe20001800000 */
[----:B------:R-:W-:Y:S01]  /*0270*/  @!P0 IMAD.WIDE R26, R43, 0x8, R30 ;  /* 0x000000082b1a8825 */ /* 0x000fe200078e021e */
[----:B-1----:R-:W-:-:S03]  /*0280*/  IADD3 R5, PT, PT, RZ, -R3, RZ ;  /* 0x80000003ff057210 */ /* 0x002fc60007ffe0ff */
[----:B----4-:R-:W-:Y:S01]  /*0290*/  @!P0 IMAD.WIDE R48, R16, 0x8, R48 ;  /* 0x0000000810308825 */ /* 0x010fe200078e0230 */
[----:B--2---:R-:W2:Y:S03]  /*02a0*/  @!P0 LDG.E.64 R46, desc[UR4][R26.64+0x28] ;  /* 0x000028041a2e8981 */ /* 0x004ea6000c1e1b00 */
[----:B------:R-:W-:Y:S01]  /*02b0*/  IMAD R5, R5, R10, RZ ;  /* 0x0000000a05057224 */ /* 0x000fe200078e02ff */
[----:B------:R-:W-:Y:S01]  /*02c0*/  ISETP.NE.AND P3, PT, R38, RZ, PT ;  /* 0x000000ff2600720c */ /* 0x000fe20003f65270 */
[----:B------:R-:W-:Y:S01]  /*02d0*/  IMAD R4, R17, R38, R4 ;  /* 0x0000002611047224 */ /* 0x000fe200078e0204 */
[----:B------:R-:W3:Y:S01]  /*02e0*/  @!P0 LDG.E.64 R48, desc[UR4][R48.64] ;  /* 0x0000000430308981 */ /* 0x000ee2000c1e1b00 */
[----:B------:R-:W-:-:S03]  /*02f0*/  IMAD.HI.U32 R3, R3, R5, R2 ;  /* 0x0000000503037227 */ /* 0x000fc600078e0002 */
[----:B------:R-:W3:Y:S01]  /*0300*/  @!P0 LDG.E.64 R28, desc[UR4][R30.64] ;  /* 0x000000041e1c8981 */ /* 0x000ee2000c1e1b00 */
[----:B------:R-:W-:Y:S02]  /*0310*/  IMAD.MOV.U32 R5, RZ, RZ, R8 ;  /* 0x000000ffff057224 */ /* 0x000fe400078e0008 */
[----:B------:R-:W0:Y:S01]  /*0320*/  LDC.64 R8, c[0x0][0x380] ;  /* 0x0000e000ff087b82 */ /* 0x000e220000000a00 */
[----:B------:R-:W4:Y:S01]  /*0330*/  @!P0 LDG.E.64 R26, desc[UR4][R26.64] ;  /* 0x000000041a1a8981 */ /* 0x000f22000c1e1b00 */
[----:B------:R-:W-:-:S03]  /*0340*/  IMAD.HI.U32 R3, R3, R5, RZ ;  /* 0x0000000503037227 */ /* 0x000fc600078e00ff */
[----:B------:R1:W5:Y:S02]  /*0350*/  LDG.E.64 R22, desc[UR4][R30.64+0x30] ;  /* 0x000030041e167981 */ /* 0x000364000c1e1b00 */
[----:B------:R-:W-:Y:S02]  /*0360*/  IADD3 R3, PT, PT, -R3, RZ, RZ ;  /* 0x000000ff03037210 */ /* 0x000fe40007ffe1ff */
[----:B------:R1:W5:Y:S03]  /*0370*/  LDG.E.64 R20, desc[UR4][R30.64+0x68] ;  /* 0x000068041e147981 */ /* 0x000366000c1e1b00 */
[C---:B------:R-:W-:Y:S01]  /*0380*/  IMAD R5, R10.reuse, R3, R5 ;  /* 0x000000030a057224 */ /* 0x040fe200078e0205 */
[----:B------:R1:W5:Y:S04]  /*0390*/  LDG.E.64 R24, desc[UR4][R30.64+0x48] ;  /* 0x000048041e187981 */ /* 0x000368000c1e1b00 */
[----:B------:R-:W-:Y:S01]  /*03a0*/  ISETP.GT.U32.AND P1, PT, R10, R5, PT ;  /* 0x000000050a00720c */ /* 0x000fe20003f24070 */
[----:B------:R1:W5:-:S12]  /*03b0*/  LDG.E.64 R18, desc[UR4][R30.64+0x20] ;  /* 0x000020041e127981 */ /* 0x000358000c1e1b00 */
[----:B------:R-:W-:-:S05]  /*03c0*/  @!P1 IMAD.IADD R5, R5, 0x1, -R10 ;  /* 0x0000000105059824 */ /* 0x000fca00078e0a0a */
[----:B------:R-:W-:Y:S01]  /*03d0*/  ISETP.GT.U32.AND P1, PT, R10, R5, PT ;  /* 0x000000050a00720c */ /* 0x000fe20003f24070 */
[----:B0-----:R-:W-:-:S05]  /*03e0*/  IMAD.WIDE R2, R41, 0x8, R8 ;  /* 0x0000000829027825 */ /* 0x001fca00078e0208 */
[----:B------:R-:W4:Y:S01]  /*03f0*/  LDG.E.64 R14, desc[UR4][R2.64] ;  /* 0x00000004020e7981 */ /* 0x000f22000c1e1b00 */
[----:B------:R-:W-:-:S05]  /*0400*/  IMAD.WIDE R32, R38, 0x8, R2 ;  /* 0x0000000826207825 */ /* 0x000fca00078e0202 */
[----:B------:R-:W4:Y:S01]  /*0410*/  @!P0 LDG.E.64 R44, desc[UR4][R32.64] ;  /* 0x00000004202c8981 */ /* 0x000f22000c1e1b00 */
[----:B------:R-:W-:-:S03]  /*0420*/  @!P1 IMAD.IADD R5, R5, 0x1, -R10 ;  /* 0x0000000105059824 */ /* 0x000fc600078e0a0a */
[----:B------:R-:W4:Y:S01]  /*0430*/  @!P0 LDG.E.64 R10, desc[UR4][R30.64+0x8] ;  /* 0x000008041e0a8981 */ /* 0x000f22000c1e1b00 */
[----:B------:R-:W-:-:S03]  /*0440*/  IMAD.MOV.U32 R12, RZ, RZ, R5 ;  /* 0x000000ffff0c7224 */ /* 0x000fc600078e0005 */
[----:B------:R1:W5:Y:S02]  /*0450*/  LDG.E.64 R2, desc[UR4][R30.64+0x10] ;  /* 0x000010041e027981 */ /* 0x000364000c1e1b00 */
[----:B------:R-:W-:Y:S02]  /*0460*/  @!P2 IADD3 R12, PT, PT, -R12, RZ, RZ ;  /* 0x000000ff0c0ca210 */ /* 0x000fe40007ffe1ff */
[----:B------:R-:W-:Y:S01]  /*0470*/  @!P3 LOP3.LUT R12, RZ, R38, RZ, 0x33, !PT ;  /* 0x00000026ff0cb212 */ /* 0x000fe200078e33ff */
[----:B------:R-:W-:-:S04]  /*0480*/  VIADD R5, R4, 0xffffffff ;  /* 0xffffffff04057836 */ /* 0x000fc80000000000 */
[----:B------:R-:W-:Y:S02]  /*0490*/  IMAD R13, R17, R38, R12 ;  /* 0x00000026110d7224 */ /* 0x000fe400078e020c */
[----:B------:R-:W-:-:S04]  /*04a0*/  IMAD.WIDE R4, R5, 0x8, R8 ;  /* 0x0000000805047825 */ /* 0x000fc800078e0208 */
[----:B------:R-:W-:Y:S02]  /*04b0*/  IMAD.WIDE R12, R13, 0x8, R8 ;  /* 0x000000080d0c7825 */ /* 0x000fe400078e0208 */
[----:B------:R-:W5:Y:S04]  /*04c0*/  LDG.E.64 R4, desc[UR4][R4.64] ;  /* 0x0000000404047981 */ /* 0x000f68000c1e1b00 */
[----:B------:R-:W5:Y:S01]  /*04d0*/  LDG.E.64 R12, desc[UR4][R12.64] ;  /* 0x000000040c0c7981 */ /* 0x000f62000c1e1b00 */
[----:B------:R-:W-:Y:S01]  /*04e0*/  BSSY.RECONVERGENT B0, `(.L_x_0) ;  /* 0x000002a000007945 */ /* 0x000fe20003800200 */
[----:B------:R-:W-:Y:S01]  /*04f0*/  VIADD R36, R39, 0xffffffff ;  /* 0xffffffff27247836 */ /* 0x000fe20000000000 */
[----:B--2---:R-:W-:Y:S02]  /*0500*/  @!P0 DADD R50, -R46, 1 ;  /* 0x3ff000002e328429 */ /* 0x004fe40000000100 */
[----:B---3--:R-:W-:-:S06]  /*0510*/  @!P0 DMUL R28, R48, R28 ;  /* 0x0000001c301c8228 */ /* 0x008fcc0000000000 */
[----:B----4-:R-:W-:-:S08]  /*0520*/  @!P0 DMUL R50, R14, R50 ;  /* 0x000000320e328228 */ /* 0x010fd00000000000 */
[----:B------:R-:W-:Y:S01]  /*0530*/  @!P0 DFMA R46, R44, R46, R50 ;  /* 0x0000002e2c2e822b */ /* 0x000fe20000000032 */
[----:B------:R-:W-:Y:S01]  /*0540*/  @!P0 IMAD.IADD R51, R0, 0x1, R37 ;  /* 0x0000000100338824 */ /* 0x000fe200078e0225 */
[----:B------:R-:W-:Y:S01]  /*0550*/  @!P0 DMUL R48, R48, R10 ;  /* 0x0000000a30308228 */ /* 0x000fe20000000000 */
[----:B------:R-:W-:Y:S02]  /*0560*/  @!P0 CS2R R10, SRZ ;  /* 0x00000000000a8805 */ /* 0x000fe4000001ff00 */
[----:B------:R-:W-:-:S03]  /*0570*/  @!P0 IMAD R51, R51, 0x7, RZ ;  /* 0x0000000733338824 */ /* 0x000fc600078e02ff */
[----:B------:R-:W-:Y:S01]  /*0580*/  @!P0 DMUL R26, R46, R26 ;  /* 0x0000001a2e1a8228 */ /* 0x000fe20000000000 */
[----:B-1----:R-:W-:Y:S10]  /*0590*/  @!P0 BRA `(.L_x_1) ;  /* 0x0000000000788947 */ /* 0x002ff40003800000 */
[----:B------:R-:W-:Y:S01]  /*05a0*/  ISETP.NE.AND P0, PT, R17, R36, PT ;  /* 0x000000241100720c */ /* 0x000fe20003f05270 */
[----:B------:R-:W-:Y:S01]  /*05b0*/  IMAD.WIDE R50, R43, 0x8, R30 ;  /* 0x000000082b327825 */ /* 0x000fe200078e021e */
[----:B------:R-:W-:Y:S01]  /*05c0*/  IADD3 R11, PT, PT, R41, -R38, RZ ;  /* 0x80000026290b7210 */ /* 0x000fe20007ffe0ff */
[----:B------:R-:W2:Y:S04]  /*05d0*/  LDG.E.64 R28, desc[UR4][R30.64+0x28] ;  /* 0x000028041e1c7981 */ /* 0x000ea8000c1e1b00 */
[----:B------:R-:W3:Y:S06]  /*05e0*/  LDG.E.64 R38, desc[UR4][R50.64] ;  /* 0x0000000432267981 */ /* 0x000eec000c1e1b00 */
[----:B------:R-:W0:Y:S01]  /*05f0*/  @!P0 LDC.64 R48, c[0x0][0x3a8] ;  /* 0x0000ea00ff308b82 */ /* 0x000e220000000a00 */
[----:B------:R1:W4:Y:S01]  /*0600*/  @P0 LDG.E.64 R42, desc[UR4][R50.64+0x28] ;  /* 0x00002804322a0981 */ /* 0x000322000c1e1b00 */
[----:B------:R-:W-:-:S03]  /*0610*/  IMAD.WIDE R10, R11, 0x8, R8 ;  /* 0x000000080b0a7825 */ /* 0x000fc600078e0208 */
[----:B------:R-:W2:Y:S04]  /*0620*/  @P0 LDG.E.64 R44, desc[UR4][R32.64] ;  /* 0x00000004202c0981 */ /* 0x000ea8000c1e1b00 */
[----:B------:R-:W2:Y:S04]  /*0630*/  LDG.E.64 R10, desc[UR4][R10.64] ;  /* 0x000000040a0a7981 */ /* 0x000ea8000c1e1b00 */
[----:B------:R-:W2:Y:S04]  /*0640*/  LDG.E.64 R8, desc[UR4][R30.64] ;  /* 0x000000041e087981 */ /* 0x000ea8000c1e1b00 */
[----:B------:R-:W2:Y:S01]  /*0650*/  LDG.E.64 R40, desc[UR4][R30.64+0x8] ;  /* 0x000008041e287981 */ /* 0x000ea2000c1e1b00 */
[----:B0-----:R-:W-:-:S05]  /*0660*/  @!P0 IMAD.WIDE R48, R16, 0x8, R48 ;  /* 0x0000000810308825 */ /* 0x001fca00078e0230 */
[----:B------:R-:W3:Y:S01]  /*0670*/  @!P0 LDG.E.64 R46, desc[UR4][R48.64] ;  /* 0x00000004302e8981 */ /* 0x000ee2000c1e1b00 */
[----:B------:R-:W-:-:S04]  /*0680*/  IMAD.IADD R0, R0, 0x1, R37 ;  /* 0x0000000100007824 */ /* 0x000fc800078e0225 */
[----:B-1----:R-:W-:Y:S01]  /*0690*/  IMAD R51, R0, 0x7, RZ ;  /* 0x0000000700337824 */ /* 0x002fe200078e02ff */
[----:B----4-:R-:W-:-:S08]  /*06a0*/  @P0 DADD R26, -R42, 1 ;  /* 0x3ff000002a1a0429 */ /* 0x010fd00000000100 */
[----:B------:R-:W-:Y:S02]  /*06b0*/  @P0 DMUL R52, R14, R26 ;  /* 0x0000001a0e340228 */ /* 0x000fe40000000000 */
[----:B---3--:R-:W-:-:S06]  /*06c0*/  @!P0 DMUL R26, R38, R46 ;  /* 0x0000002e261a8228 */ /* 0x008fcc0000000000 */
[----:B--2---:R-:W-:Y:S02]  /*06d0*/  @P0 DFMA R46, R44, R42, R52 ;  /* 0x0000002a2c2e022b */ /* 0x004fe40000000034 */
[----:B------:R-:W-:-:S08]  /*06e0*/  DADD R42, -R28, 1 ;  /* 0x3ff000001c2a7429 */ /* 0x000fd00000000100 */
[CC--:B------:R-:W-:Y:S02]  /*06f0*/  @!P0 DMUL R44, R10.reuse, R42.reuse ;  /* 0x0000002a0a2c8228 */ /* 0x0c0fe40000000000 */
[----:B------:R-:W-:-:S06]  /*0700*/  @P0 DMUL R42, R10, R42 ;  /* 0x0000002a0a2a0228 */ /* 0x000fcc0000000000 */
[CC--:B------:R-:W-:Y:S02]  /*0710*/  @!P0 DFMA R44, R14.reuse, R28.reuse, R44 ;  /* 0x0000001c0e2c822b */ /* 0x0c0fe4000000002c */
[----:B------:R-:W-:Y:S02]  /*0720*/  @P0 DFMA R42, R14, R28, R42 ;  /* 0x0000001c0e2a022b */ /* 0x000fe4000000002a */
[----:B------:R-:W-:-:S04]  /*0730*/  @P0 DMUL R26, R46, R38 ;  /* 0x000000262e1a0228 */ /* 0x000fc80000000000 */
[-C--:B------:R-:W-:Y:S02]  /*0740*/  @!P0 DMUL R28, R8, R44.reuse ;  /* 0x0000002c081c8228 */ /* 0x080fe40000000000 */
[----:B------:R-:W-:Y:S02]  /*0750*/  @!P0 DMUL R48, R40, R44 ;  /* 0x0000002c28308228 */ /* 0x000fe40000000000 */
[-C--:B------:R-:W-:Y:S02]  /*0760*/  @P0 DMUL R28, R8, R42.reuse ;  /* 0x0000002a081c0228 */ /* 0x080fe40000000000 */
[----:B------:R-:W-:-:S11]  /*0770*/  @P0 DMUL R48, R40, R42 ;  /* 0x0000002a28300228 */ /* 0x000fd60000000000 */
.L_x_1:
[----:B------:R-:W-:Y:S05]  /*0780*/  BSYNC.RECONVERGENT B0 ;  /* 0x0000000000007941 */ /* 0x000fea0003800200 */
.L_x_0:
[----:B------:R-:W2:Y:S01]  /*0790*/  LDG.E.64 R52, desc[UR4][R30.64+0x50] ;  /* 0x000050041e347981 */ /* 0x000ea2000c1e1b00 */
[----:B------:R-:W-:Y:S01]  /*07a0*/  IMAD.WIDE R50, R51, 0x8, R34 ;  /* 0x0000000833327825 */ /* 0x000fe200078e0222 */
[----:B------:R-:W-:Y:S02]  /*07b0*/  ISETP.GE.U32.AND P0, PT, R17, R36, PT ;  /* 0x000000241100720c */ /* 0x000fe40003f06070 */
[----:B------:R-:W3:Y:S01]  /*07c0*/  LDG.E.64 R54, desc[UR4][R30.64+0x18] ;  /* 0x000018041e367981 */ /* 0x000ee2000c1e1b00 */
[----:B------:R-:W-:-:S03]  /*07d0*/  CS2R R8, SRZ ;  /* 0x0000000000087805 */ /* 0x000fc6000001ff00 */
[----:B------:R-:W5:Y:S02]  /*07e0*/  LDG.E.64 R50, desc[UR4][R50.64+0x8] ;  /* 0x0000080432327981 */ /* 0x000f64000c1e1b00 */
[----:B-----5:R-:W-:Y:S01]  /*07f0*/  DADD R36, -R22, 1 ;  /* 0x3ff0000016247429 */ /* 0x020fe20000000100 */
[----:B------:R-:W0:Y:S01]  /*0800*/  MUFU.RCP64H R35, R19 ;  /* 0x0000001300237308 */ /* 0x000e220000001800 */
[----:B------:R-:W-:Y:S01]  /*0810*/  DADD R38, -R20, 1 ;  /* 0x3ff0000014267429 */ /* 0x000fe20000000100 */
[----:B------:R-:W-:Y:S02]  /*0820*/  IMAD.MOV.U32 R34, RZ, RZ, 0x1 ;  /* 0x00000001ff227424 */ /* 0x000fe400078e00ff */
[----:B------:R1:W5:Y:S03]  /*0830*/  @!P0 LDG.E.64 R8, desc[UR4][R32.64] ;  /* 0x0000000420088981 */ /* 0x000366000c1e1b00 */
[----:B------:R-:W-:-:S02]  /*0840*/  DMUL R36, R4, R36 ;  /* 0x0000002404247228 */ /* 0x000fc40000000000 */
[----:B------:R-:W-:-:S06]  /*0850*/  DMUL R38, R14, R38 ;  /* 0x000000260e267228 */ /* 0x000fcc0000000000 */
[----:B------:R-:W-:Y:S02]  /*0860*/  DFMA R22, R14, R22, R36 ;  /* 0x000000160e16722b */ /* 0x000fe40000000024 */
[----:B0-----:R-:W-:Y:S02]  /*0870*/  DFMA R36, -R18, R34, 1 ;  /* 0x3ff000001224742b */ /* 0x001fe40000000122 */
[----:B------:R-:W-:-:S04]  /*0880*/  DFMA R20, R12, R20, R38 ;  /* 0x000000140c14722b */ /* 0x000fc80000000026 */
[----:B------:R-:W-:Y:S02]  /*0890*/  DMUL R2, R22, R2 ;  /* 0x0000000216027228 */ /* 0x000fe40000000000 */
[----:B------:R-:W-:-:S06]  /*08a0*/  DFMA R36, R36, R36, R36 ;  /* 0x000000242424722b */ /* 0x000fcc0000000024 */
[----:B------:R-:W-:Y:S02]  /*08b0*/  DFMA R24, R20, R24, -R2 ;  /* 0x000000181418722b */ /* 0x000fe40000000802 */
[----:B------:R-:W-:-:S06]  /*08c0*/  DFMA R36, R34, R36, R34 ;  /* 0x000000242224722b */ /* 0x000fcc0000000022 */
[----:B------:R-:W-:Y:S02]  /*08d0*/  DADD R2, R24, R26 ;  /* 0x0000000018027229 */ /* 0x000fe4000000001a */
[----:B-1----:R-:W-:-:S08]  /*08e0*/  DFMA R32, -R18, R36, 1 ;  /* 0x3ff000001220742b */ /* 0x002fd00000000124 */
[----:B------:R-:W-:Y:S02]  /*08f0*/  DFMA R32, R36, R32, R36 ;  /* 0x000000202420722b */ /* 0x000fe40000000024 */
[----:B------:R-:W-:-:S08]  /*0900*/  DADD R36, R2, -R28 ;  /* 0x0000000002247229 */ /* 0x000fd0000000081c */
[----:B------:R-:W-:-:S08]  /*0910*/  DMUL R2, R36, R32 ;  /* 0x0000002024027228 */ /* 0x000fd00000000000 */
[----:B------:R-:W-:-:S08]  /*0920*/  DFMA R34, -R18, R2, R36 ;  /* 0x000000021222722b */ /* 0x000fd00000000124 */
[----:B------:R-:W-:Y:S01]  /*0930*/  DFMA R2, R32, R34, R2 ;  /* 0x000000222002722b */ /* 0x000fe20000000002 */
[----:B------:R-:W-:-:S09]  /*0940*/  FSETP.GEU.AND P1, PT, |R37|, 6.5827683646048100446e-37, PT ;  /* 0x036000002500780b */ /* 0x000fd20003f2e200 */
[----:B------:R-:W-:-:S05]  /*0950*/  FFMA R0, RZ, R19, R3 ;  /* 0x00000013ff007223 */ /* 0x000fca0000000003 */
[----:B------:R-:W-:Y:S01]  /*0960*/  FSETP.GT.AND P0, PT, |R0|, 1.469367938527859385e-39, PT ;  /* 0x001000000000780b */ /* 0x000fe20003f04200 */
[----:B------:R-:W-:Y:S01]  /*0970*/  BSSY.RECONVERGENT B0, `(.L_x_2) ;  /* 0x000000c000007945 */ /* 0x000fe20003800200 */
[----:B--2---:R-:W-:Y:S02]  /*0980*/  DMUL R52, R20, R52 ;  /* 0x0000003414347228 */ /* 0x004fe40000000000 */
[----:B---3--:R-:W-:-:S09]  /*0990*/  DMUL R54, R22, R54 ;  /* 0x0000003616367228 */ /* 0x008fd20000000000 */
[----:B------:R-:W-:Y:S05]  /*09a0*/  @P0 BRA P1, `(.L_x_3) ;  /* 0x0000000000200947 */ /* 0x000fea0000800000 */
[----:B------:R-:W-:Y:S01]  /*09b0*/  IMAD.MOV.U32 R32, RZ, RZ, R36 ;  /* 0x000000ffff207224 */ /* 0x000fe200078e0024 */
[----:B------:R-:W-:Y:S01]  /*09c0*/  MOV R33, R37 ;  /* 0x0000002500217202 */ /* 0x000fe20000000f00 */
[----:B------:R-:W-:Y:S01]  /*09d0*/  IMAD.MOV.U32 R36, RZ, RZ, R18 ;  /* 0x000000ffff247224 */ /* 0x000fe200078e0012 */
[----:B------:R-:W-:Y:S01]  /*09e0*/  MOV R0, 0xa10 ;  /* 0x00000a1000007802 */ /* 0x000fe20000000f00 */
[----:B------:R-:W-:-:S07]  /*09f0*/  IMAD.MOV.U32 R37, RZ, RZ, R19 ;  /* 0x000000ffff257224 */ /* 0x000fce00078e0013 */
[----:B-----5:R-:W-:Y:S05]  /*0a00*/  CALL.REL.NOINC `($__internal_0_$__cuda_sm20_div_rn_f64_full) ;  /* 0x0000000400f07944 */ /* 0x020fea0003c00000 */
[----:B------:R-:W-:Y:S01]  /*0a10*/  IMAD.MOV.U32 R2, RZ, RZ, R22 ;  /* 0x000000ffff027224 */ /* 0x000fe200078e0016 */
[----:B------:R-:W-:-:S07]  /*0a20*/  MOV R3, R23 ;  /* 0x0000001700037202 */ /* 0x000fce0000000f00 */
.L_x_3:
[----:B------:R-:W-:Y:S05]  /*0a30*/  BSYNC.RECONVERGENT B0 ;  /* 0x0000000000007941 */ /* 0x000fea0003800200 */
.L_x_2:
[----:B------:R-:W0:Y:S01]  /*0a40*/  MUFU.RCP64H R21, R19 ;  /* 0x0000001300157308 */ /* 0x000e220000001800 */
[----:B------:R-:W-:Y:S01]  /*0a50*/  IMAD.MOV.U32 R20, RZ, RZ, 0x1 ;  /* 0x00000001ff147424 */ /* 0x000fe200078e00ff */
[----:B------:R-:W-:Y:S01]  /*0a60*/  DADD R52, -R54, R52 ;  /* 0x0000000036347229 */ /* 0x000fe20000000134 */
[----:B------:R-:W-:Y:S07]  /*0a70*/  BSSY.RECONVERGENT B0, `(.L_x_4) ;  /* 0x0000017000007945 */ /* 0x000fee0003800200 */
[----:B------:R-:W-:-:S02]  /*0a80*/  DFMA R50, R50, R46, R52 ;  /* 0x0000002e3232722b */ /* 0x000fc40000000034 */
[----:B0-----:R-:W-:-:S06]  /*0a90*/  DFMA R22, -R18, R20, 1 ;  /* 0x3ff000001216742b */ /* 0x001fcc0000000114 */
[----:B------:R-:W-:Y:S02]  /*0aa0*/  DADD R48, R50, -R48 ;  /* 0x0000000032307229 */ /* 0x000fe40000000830 */
[----:B------:R-:W-:-:S08]  /*0ab0*/  DFMA R22, R22, R22, R22 ;  /* 0x000000161616722b */ /* 0x000fd00000000016 */
[----:B------:R-:W-:Y:S01]  /*0ac0*/  FSETP.GEU.AND P1, PT, |R49|, 6.5827683646048100446e-37, PT ;  /* 0x036000003100780b */ /* 0x000fe20003f2e200 */
[----:B------:R-:W-:-:S08]  /*0ad0*/  DFMA R22, R20, R22, R20 ;  /* 0x000000161416722b */ /* 0x000fd00000000014 */
[----:B------:R-:W-:-:S08]  /*0ae0*/  DFMA R20, -R18, R22, 1 ;  /* 0x3ff000001214742b */ /* 0x000fd00000000116 */
[----:B------:R-:W-:-:S08]  /*0af0*/  DFMA R32, R22, R20, R22 ;  /* 0x000000141620722b */ /* 0x000fd00000000016 */
[----:B------:R-:W-:-:S08]  /*0b00*/  DMUL R20, R32, R48 ;  /* 0x0000003020147228 */ /* 0x000fd00000000000 */
[----:B------:R-:W-:-:S08]  /*0b10*/  DFMA R22, -R18, R20, R48 ;  /* 0x000000141216722b */ /* 0x000fd00000000130 */
[----:B------:R-:W-:-:S10]  /*0b20*/  DFMA R20, R32, R22, R20 ;  /* 0x000000162014722b */ /* 0x000fd40000000014 */
[----:B------:R-:W-:-:S05]  /*0b30*/  FFMA R0, RZ, R19, R21 ;  /* 0x00000013ff007223 */ /* 0x000fca0000000015 */
[----:B------:R-:W-:-:S13]  /*0b40*/  FSETP.GT.AND P0, PT, |R0|, 1.469367938527859385e-39, PT ;  /* 0x001000000000780b */ /* 0x000fda0003f04200 */
[----:B------:R-:W-:Y:S05]  /*0b50*/  @P0 BRA P1, `(.L_x_5) ;  /* 0x0000000000200947 */ /* 0x000fea0000800000 */
[----:B------:R-:W-:Y:S01]  /*0b60*/  IMAD.MOV.U32 R32, RZ, RZ, R48 ;  /* 0x000000ffff207224 */ /* 0x000fe200078e0030 */
[----:B------:R-:W-:Y:S01]  /*0b70*/  MOV R36, R18 ;  /* 0x0000001200247202 */ /* 0x000fe20000000f00 */
[----:B------:R-:W-:Y:S01]  /*0b80*/  IMAD.MOV.U32 R33, RZ, RZ, R49 ;  /* 0x000000ffff217224 */ /* 0x000fe200078e0031 */
[----:B------:R-:W-:Y:S01]  /*0b90*/  MOV R0, 0xbc0 ;  /* 0x00000bc000007802 */ /* 0x000fe20000000f00 */
[----:B------:R-:W-:-:S07]  /*0ba0*/  IMAD.MOV.U32 R37, RZ, RZ, R19 ;  /* 0x000000ffff257224 */ /* 0x000fce00078e0013 */
[----:B-----5:R-:W-:Y:S05]  /*0bb0*/  CALL.REL.NOINC `($__internal_0_$__cuda_sm20_div_rn_f64_full) ;  /* 0x0000000400847944 */ /* 0x020fea0003c00000 */
[----:B------:R-:W-:Y:S02]  /*0bc0*/  IMAD.MOV.U32 R20, RZ, RZ, R22 ;  /* 0x000000ffff147224 */ /* 0x000fe400078e0016 */
[----:B------:R-:W-:-:S07]  /*0bd0*/  IMAD.MOV.U32 R21, RZ, RZ, R23 ;  /* 0x000000ffff157224 */ /* 0x000fce00078e0017 */
.L_x_5:
[----:B------:R-:W-:Y:S05]  /*0be0*/  BSYNC.RECONVERGENT B0 ;  /* 0x0000000000007941 */ /* 0x000fea0003800200 */
.L_x_4:
[----:B------:R-:W0:Y:S01]  /*0bf0*/  LDCU UR6, c[0x0][0x3b0] ;  /* 0x00007600ff0677ac */ /* 0x000e220008000800 */
[----:B------:R-:W1:Y:S08]  /*0c00*/  LDC.64 R18, c[0x0][0x388] ;  /* 0x0000e200ff127b82 */ /* 0x000e700000000a00 */
[----:B------:R-:W2:Y:S01]  /*0c10*/  LDC.64 R48, c[0x0][0x390] ;  /* 0x0000e400ff307b82 */ /* 0x000ea20000000a00 */
[----:B0-----:R-:W-:-:S05]  /*0c20*/  IMAD R23, R17, UR6, R16 ;  /* 0x0000000611177c24 */ /* 0x001fca000f8e0210 */
[----:B------:R-:W-:-:S05]  /*0c30*/  SHF.L.U32 R23, R23, 0x1, RZ ;  /* 0x0000000117177819 */ /* 0x000fca00000006ff */
[----:B-1----:R-:W-:-:S04]  /*0c40*/  IMAD.WIDE R18, R23, 0x8, R18 ;  /* 0x0000000817127825 */ /* 0x002fc800078e0212 */
[----:B--2---:R-:W-:Y:S01]  /*0c50*/  IMAD.WIDE R48, R23, 0x8, R48 ;  /* 0x0000000817307825 */ /* 0x004fe200078e0230 */
[----:B------:R0:W-:Y:S04]  /*0c60*/  STG.E.64 desc[UR4][R18.64+0x8], R20 ;  /* 0x0000081412007986 */ /* 0x0001e8000c101b04 */
[----:B------:R0:W-:Y:S04]  /*0c70*/  STG.E.64 desc[UR4][R18.64], R2 ;  /* 0x0000000212007986 */ /* 0x0001e8000c101b04 */
[----:B------:R-:W2:Y:S02]  /*0c80*/  LDG.E.64 R48, desc[UR4][R48.64] ;  /* 0x0000000430307981 */ /* 0x000ea4000c1e1b00 */
[----:B--2---:R-:W-:-:S08]  /*0c90*/  DMUL R22, R48, R2 ;  /* 0x0000000230167228 */ /* 0x004fd00000000000 */
[----:B------:R-:W-:-:S14]  /*0ca0*/  DSETP.GEU.AND P0, PT, R22, RZ, PT ;  /* 0x000000ff1600722a */ /* 0x000fdc0003f0e000 */
[----:B0-----:R-:W-:Y:S05]  /*0cb0*/  @P0 EXIT ;  /* 0x000000000000094d */ /* 0x001fea0003800000 */
[----:B------:R-:W2:Y:S01]  /*0cc0*/  LDG.E.64 R46, desc[UR4][R30.64+0x20] ;  /* 0x000020041e2e7981 */ /* 0x000ea2000c1e1b00 */
[----:B------:R-:W-:Y:S01]  /*0cd0*/  IMAD.MOV.U32 R18, RZ, RZ, 0x1 ;  /* 0x00000001ff127424 */ /* 0x000fe200078e00ff */
[----:B------:R-:W-:Y:S01]  /*0ce0*/  FSETP.GEU.AND P1, PT, |R25|, 6.5827683646048100446e-37, PT ;  /* 0x036000001900780b */ /* 0x000fe20003f2e200 */
[----:B------:R-:W-:Y:S01]  /*0cf0*/  BSSY.RECONVERGENT B0, `(.L_x_6) ;  /* 0x0000015000007945 */ /* 0x000fe20003800200 */
[----:B--2---:R-:W0:Y:S03]  /*0d00*/  MUFU.RCP64H R19, R47 ;  /* 0x0000002f00137308 */ /* 0x004e260000001800 */
[----:B0-----:R-:W-:-:S08]  /*0d10*/  DFMA R20, -R46, R18, 1 ;  /* 0x3ff000002e14742b */ /* 0x001fd00000000112 */
[----:B------:R-:W-:-:S08]  /*0d20*/  DFMA R20, R20, R20, R20 ;  /* 0x000000141414722b */ /* 0x000fd00000000014 */
        /* <DEDUP_REMOVED lines=17> */
.L_x_7:
[----:B------:R-:W-:Y:S05]  /*0e40*/  BSYNC.RECONVERGENT B0 ;  /* 0x0000000000007941 */ /* 0x000fea0003800200 */
.L_x_6:
[----:B------:R-:W0:Y:S01]  /*0e50*/  MUFU.RCP64H R21, R47 ;  /* 0x0000002f00157308 */ /* 0x000e220000001800 */
[----:B------:R-:W-:Y:S01]  /*0e60*/  MOV R20, 0x1 ;  /* 0x0000000100147802 */ /* 0x000fe20000000f00 */
[----:B------:R-:W-:Y:S01]  /*0e70*/  DADD R26, R26, -R28 ;  /* 0x000000001a1a7229 */ /* 0x000fe2000000081c */
[----:B------:R-:W-:Y:S09]  /*0e80*/  BSSY.RECONVERGENT B0, `(.L_x_8) ;  /* 0x0000015000007945 */ /* 0x000ff20003800200 */
[----:B------:R-:W-:Y:S01]  /*0e90*/  FSETP.GEU.AND P1, PT, |R27|, 6.5827683646048100446e-37, PT ;  /* 0x036000001b00780b */ /* 0x000fe20003f2e200 */
        /* <DEDUP_REMOVED lines=19> */
.L_x_9:
[----:B------:R-:W-:Y:S05]  /*0fd0*/  BSYNC.RECONVERGENT B0 ;  /* 0x0000000000007941 */ /* 0x000fea0003800200 */
.L_x_8:
[----:B------:R-:W0:Y:S01]  /*0fe0*/  LDC R0, c[0x0][0x3b8] ;  /* 0x0000ee00ff007b82 */ /* 0x000e220000000800 */
[----:B------:R-:W-:Y:S01]  /*0ff0*/  IMAD.MOV.U32 R27, RZ, RZ, 0x7 ;  /* 0x00000007ff1b7424 */ /* 0x000fe200078e00ff */
[----:B------:R-:W2:Y:S04]  /*1000*/  LDG.E.64 R22, desc[UR4][R30.64+0x28] ;  /* 0x000028041e167981 */ /* 0x000ea8000c1e1b00 */
[----:B------:R-:W3:Y:S04]  /*1010*/  LDG.E.64 R24, desc[UR4][R30.64+0x30] ;  /* 0x000030041e187981 */ /* 0x000ee8000c1e1b00 */
[----:B------:R-:W4:Y:S01]  /*1020*/  LDG.E.64 R28, desc[UR4][R30.64+0x60] ;  /* 0x000060041e1c7981 */ /* 0x000f22000c1e1b00 */
[----:B0-----:R-:W-:-:S04]  /*1030*/  IMAD R27, R0, R27, 0x5 ;  /* 0x00000005001b7424 */ /* 0x001fc800078e021b */
[----:B------:R-:W-:-:S06]  /*1040*/  IMAD.WIDE R26, R27, 0x8, R30 ;  /* 0x000000081b1a7825 */ /* 0x000fcc00078e021e */
[----:B------:R-:W4:Y:S01]  /*1050*/  LDG.E.64 R26, desc[UR4][R26.64] ;  /* 0x000000041a1a7981 */ /* 0x000f22000c1e1b00 */
[----:B------:R-:W-:Y:S01]  /*1060*/  MOV R0, 0x0 ;  /* 0x0000000000007802 */ /* 0x000fe20000000f00 */
[----:B------:R-:W0:Y:S02]  /*1070*/  LDCU.64 UR4, c[0x4][0x18] ;  /* 0x01000300ff0477ac */ /* 0x000e240008000a00 */
[----:B------:R1:W-:Y:S04]  /*1080*/  STL.64 [R1+0x8], R2 ;  /* 0x0000080201007387 */ /* 0x0003e80000100a00 */
[----:B------:R-:W-:Y:S04]  /*1090*/  STL.64 [R1], R16 ;  /* 0x0000001001007387 */ /* 0x000fe80000100a00 */
[----:B------:R-:W-:Y:S04]  /*10a0*/  STL.64 [R1+0x10], R48 ;  /* 0x0000103001007387 */ /* 0x000fe80000100a00 */
[----:B------:R-:W-:Y:S01]  /*10b0*/  STL.64 [R1+0x18], R18 ;  /* 0x0000181201007387 */ /* 0x000fe20000100a00 */
[----:B-1----:R1:W1:Y:S03]  /*10c0*/  LDC.64 R2, c[0x4][R0] ;  /* 0x0100000000027b82 */ /* 0x0022660000000a00 */
[----:B------:R-:W-:Y:S04]  /*10d0*/  STL.64 [R1+0x20], R20 ;  /* 0x0000201401007387 */ /* 0x000fe80000100a00 */
[----:B------:R-:W-:Y:S04]  /*10e0*/  STL.64 [R1+0x48], R46 ;  /* 0x0000482e01007387 */ /* 0x000fe80000100a00 */
[----:B------:R-:W-:Y:S04]  /*10f0*/  STL.64 [R1+0x58], R14 ;  /* 0x0000580e01007387 */ /* 0x000fe80000100a00 */
[----:B------:R-:W-:Y:S04]  /*1100*/  STL.64 [R1+0x60], R12 ;  /* 0x0000600c01007387 */ /* 0x000fe80000100a00 */
[----:B------:R-:W-:Y:S04]  /*1110*/  STL.64 [R1+0x68], R10 ;  /* 0x0000680a01007387 */ /* 0x000fe80000100a00 */
[----:B-----5:R-:W-:Y:S04]  /*1120*/  STL.64 [R1+0x70], R8 ;  /* 0x0000700801007387 */ /* 0x020fe80000100a00 */
[----:B------:R0:W-:Y:S02]  /*1130*/  STL.64 [R1+0x50], R4 ;  /* 0x0000500401007387 */ /* 0x0001e40000100a00 */
[----:B0-----:R-:W-:Y:S01]  /*1140*/  MOV R4, UR4 ;  /* 0x0000000400047c02 */ /* 0x001fe20008000f00 */
[----:B------:R-:W-:Y:S01]  /*1150*/  IMAD.U32 R5, RZ, RZ, UR5 ;  /* 0x00000005ff057e24 */ /* 0x000fe2000f8e00ff */
[----:B--2---:R0:W-:Y:S04]  /*1160*/  STL.64 [R1+0x28], R22 ;  /* 0x0000281601007387 */ /* 0x0041e80000100a00 */
[----:B---3--:R0:W-:Y:S04]  /*1170*/  STL.64 [R1+0x30], R24 ;  /* 0x0000301801007387 */ /* 0x0081e80000100a00 */
[----:B----4-:R0:W-:Y:S04]  /*1180*/  STL.64 [R1+0x40], R28 ;  /* 0x0000401c01007387 */ /* 0x0101e80000100a00 */
[----:B-1----:R0:W-:Y:S02]  /*1190*/  STL.64 [R1+0x38], R26 ;  /* 0x0000381a01007387 */ /* 0x0021e40000100a00 */
[----:B------:R-:W-:-:S07]  /*11a0*/  LEPC R20, `(.L_x_10) ;  /* 0x000000001014794e */ /* 0x000fce0000000000 */
[----:B0-----:R-:W-:Y:S05]  /*11b0*/  CALL.ABS.NOINC R2 ;  /* 0x0000000002007343 */ /* 0x001fea0003c00000 */
.L_x_10:
[----:B------:R-:W-:Y:S05]  /*11c0*/  EXIT ;  /* 0x000000000000794d */ /* 0x000fea0003800000 */
        .weak           $__internal_0_$__cuda_sm20_div_rn_f64_full
        .type           $__internal_0_$__cuda_sm20_div_rn_f64_full,@function
        .size           $__internal_0_$__cuda_sm20_div_rn_f64_full,(.L_x_39 - $__internal_0_$__cuda_sm20_div_rn_f64_full)
$__internal_0_$__cuda_sm20_div_rn_f64_full:
[----:B------:R-:W-:Y:S01]  /*11d0*/  FSETP.GEU.AND P2, PT, |R33|, 1.469367938527859385e-39, PT ;  /* 0x001000002100780b */ /* 0x000fe20003f4e200 */
[----:B------:R-:W-:Y:S01]  /*11e0*/  IMAD.MOV.U32 R40, RZ, RZ, 0x1 ;  /* 0x00000001ff287424 */ /* 0x000fe200078e00ff */
[C---:B------:R-:W-:Y:S01]  /*11f0*/  FSETP.GEU.AND P0, PT, |R37|.reuse, 1.469367938527859385e-39, PT ;  /* 0x001000002500780b */ /* 0x040fe20003f0e200 */
[----:B------:R-:W-:Y:S01]  /*1200*/  BSSY.RECONVERGENT B1, `(.L_x_11) ;  /* 0x0000054000017945 */ /* 0x000fe20003800200 */
[----:B------:R-:W-:Y:S02]  /*1210*/  LOP3.LUT R34, R37, 0x800fffff, RZ, 0xc0, !PT ;  /* 0x800fffff25227812 */ /* 0x000fe400078ec0ff */
[----:B------:R-:W-:Y:S02]  /*1220*/  LOP3.LUT R20, R33, 0x7ff00000, RZ, 0xc0, !PT ;  /* 0x7ff0000021147812 */ /* 0x000fe400078ec0ff */
[----:B------:R-:W-:Y:S01]  /*1230*/  LOP3.LUT R35, R34, 0x3ff00000, RZ, 0xfc, !PT ;  /* 0x3ff0000022237812 */ /* 0x000fe200078efcff */
[----:B------:R-:W-:Y:S01]  /*1240*/  IMAD.MOV.U32 R34, RZ, RZ, R36 ;  /* 0x000000ffff227224 */ /* 0x000fe200078e0024 */
[----:B------:R-:W-:-:S02]  /*1250*/  LOP3.LUT R23, R37, 0x7ff00000, RZ, 0xc0, !PT ;  /* 0x7ff0000025177812 */ /* 0x000fc400078ec0ff */
[----:B------:R-:W-:Y:S01]  /*1260*/  MOV R38, R32 ;  /* 0x0000002000267202 */ /* 0x000fe20000000f00 */
[----:B------:R-:W-:Y:S01]  /*1270*/  @!P2 IMAD.MOV.U32 R42, RZ, RZ, RZ ;  /* 0x000000ffff2aa224 */ /* 0x000fe200078e00ff */
[----:B------:R-:W-:Y:S01]  /*1280*/  @!P2 LOP3.LUT R21, R37, 0x7ff00000, RZ, 0xc0, !PT ;  /* 0x7ff000002515a812 */ /* 0x000fe200078ec0ff */
[----:B------:R-:W-:Y:S01]  /*1290*/  @!P0 DMUL R34, R36, 8.98846567431157953865e+307 ;  /* 0x7fe0000024228828 */ /* 0x000fe20000000000 */
[C---:B------:R-:W-:Y:S02]  /*12a0*/  ISETP.GE.U32.AND P1, PT, R20.reuse, R23, PT ;  /* 0x000000171400720c */ /* 0x040fe40003f26070 */
[----:B------:R-:W-:Y:S01]  /*12b0*/  @!P2 ISETP.GE.U32.AND P3, PT, R20, R21, PT ;  /* 0x000000151400a20c */ /* 0x000fe20003f66070 */
[----:B------:R-:W-:Y:S01]  /*12c0*/  IMAD.MOV.U32 R21, RZ, RZ, 0x1ca00000 ;  /* 0x1ca00000ff157424 */ /* 0x000fe200078e00ff */
[----:B------:R-:W-:Y:S01]  /*12d0*/  MOV R22, R20 ;  /* 0x0000001400167202 */ /* 0x000fe20000000f00 */
[----:B------:R-:W0:Y:S03]  /*12e0*/  MUFU.RCP64H R41, R35 ;  /* 0x0000002300297308 */ /* 0x000e260000001800 */
[----:B------:R-:W-:-:S02]  /*12f0*/  @!P2 SEL R43, R21, 0x63400000, !P3 ;  /* 0x63400000152ba807 */ /* 0x000fc40005800000 */
[----:B------:R-:W-:Y:S02]  /*1300*/  SEL R39, R21, 0x63400000, !P1 ;  /* 0x6340000015277807 */ /* 0x000fe40004800000 */
[--C-:B------:R-:W-:Y:S02]  /*1310*/  @!P2 LOP3.LUT R43, R43, 0x80000000, R33.reuse, 0xf8, !PT ;  /* 0x800000002b2ba812 */ /* 0x100fe400078ef821 */
[----:B------:R-:W-:Y:S02]  /*1320*/  LOP3.LUT R39, R39, 0x800fffff, R33, 0xf8, !PT ;  /* 0x800fffff27277812 */ /* 0x000fe400078ef821 */
[----:B------:R-:W-:Y:S02]  /*1330*/  @!P2 LOP3.LUT R43, R43, 0x100000, RZ, 0xfc, !PT ;  /* 0x001000002b2ba812 */ /* 0x000fe400078efcff */
[----:B------:R-:W-:-:S04]  /*1340*/  @!P0 LOP3.LUT R23, R35, 0x7ff00000, RZ, 0xc0, !PT ;  /* 0x7ff0000023178812 */ /* 0x000fc800078ec0ff */
[----:B------:R-:W-:Y:S02]  /*1350*/  @!P2 DFMA R38, R38, 2, -R42 ;  /* 0x400000002626a82b */ /* 0x000fe4000000082a */
[----:B0-----:R-:W-:-:S08]  /*1360*/  DFMA R42, R40, -R34, 1 ;  /* 0x3ff00000282a742b */ /* 0x001fd00000000822 */
[----:B------:R-:W-:Y:S01]  /*1370*/  DFMA R42, R42, R42, R42 ;  /* 0x0000002a2a2a722b */ /* 0x000fe2000000002a */
[----:B------:R-:W-:-:S07]  /*1380*/  @!P2 LOP3.LUT R22, R39, 0x7ff00000, RZ, 0xc0, !PT ;  /* 0x7ff000002716a812 */ /* 0x000fce00078ec0ff */
[----:B------:R-:W-:-:S08]  /*1390*/  DFMA R40, R40, R42, R40 ;  /* 0x0000002a2828722b */ /* 0x000fd00000000028 */
[----:B------:R-:W-:-:S08]  /*13a0*/  DFMA R42, R40, -R34, 1 ;  /* 0x3ff00000282a742b */ /* 0x000fd00000000822 */
[----:B------:R-:W-:-:S08]  /*13b0*/  DFMA R40, R40, R42, R40 ;  /* 0x0000002a2828722b */ /* 0x000fd00000000028 */
[----:B------:R-:W-:-:S08]  /*13c0*/  DMUL R42, R40, R38 ;  /* 0x00000026282a7228 */ /* 0x000fd00000000000 */
[----:B------:R-:W-:-:S08]  /*13d0*/  DFMA R44, R42, -R34, R38 ;  /* 0x800000222a2c722b */ /* 0x000fd00000000026 */
[----:B------:R-:W-:Y:S01]  /*13e0*/  DFMA R44, R40, R44, R42 ;  /* 0x0000002c282c722b */ /* 0x000fe2000000002a */
[----:B------:R-:W-:-:S05]  /*13f0*/  VIADD R40, R22, 0xffffffff ;  /* 0xffffffff16287836 */ /* 0x000fca0000000000 */
[----:B------:R-:W-:Y:S01]  /*1400*/  ISETP.GT.U32.AND P0, PT, R40, 0x7feffffe, PT ;  /* 0x7feffffe2800780c */ /* 0x000fe20003f04070 */
[----:B------:R-:W-:-:S05]  /*1410*/  VIADD R40, R23, 0xffffffff ;  /* 0xffffffff17287836 */ /* 0x000fca0000000000 */
[----:B------:R-:W-:-:S13]  /*1420*/  ISETP.GT.U32.OR P0, PT, R40, 0x7feffffe, P0 ;  /* 0x7feffffe2800780c */ /* 0x000fda0000704470 */
[----:B------:R-:W-:Y:S05]  /*1430*/  @P0 BRA `(.L_x_12) ;  /* 0x00000000006c0947 */ /* 0x000fea0003800000 */
[----:B------:R-:W-:-:S04]  /*1440*/  LOP3.LUT R23, R37, 0x7ff00000, RZ, 0xc0, !PT ;  /* 0x7ff0000025177812 */ /* 0x000fc800078ec0ff */
[CC--:B------:R-:W-:Y:S02]  /*1450*/  VIADDMNMX R22, R20.reuse, -R23.reuse, 0xb9600000, !PT ;  /* 0xb960000014167446 */ /* 0x0c0fe40007800917 */
[----:B------:R-:W-:Y:S02]  /*1460*/  ISETP.GE.U32.AND P0, PT, R20, R23, PT ;  /* 0x000000171400720c */ /* 0x000fe40003f06070 */
[----:B------:R-:W-:Y:S02]  /*1470*/  VIMNMX R22, PT, PT, R22, 0x46a00000, PT ;  /* 0x46a0000016167848 */ /* 0x000fe40003fe0100 */
[----:B------:R-:W-:-:S04]  /*1480*/  SEL R21, R21, 0x63400000, !P0 ;  /* 0x6340000015157807 */ /* 0x000fc80004000000 */
[----:B------:R-:W-:Y:S01]  /*1490*/  IADD3 R32, PT, PT, -R21, R22, RZ ;  /* 0x0000001615207210 */ /* 0x000fe20007ffe1ff */
[----:B------:R-:W-:-:S04]  /*14a0*/  IMAD.MOV.U32 R22, RZ, RZ, RZ ;  /* 0x000000ffff167224 */ /* 0x000fc800078e00ff */
[----:B------:R-:W-:-:S06]  /*14b0*/  VIADD R23, R32, 0x7fe00000 ;  /* 0x7fe0000020177836 */ /* 0x000fcc0000000000 */
[----:B------:R-:W-:-:S10]  /*14c0*/  DMUL R20, R44, R22 ;  /* 0x000000162c147228 */ /* 0x000fd40000000000 */
[----:B------:R-:W-:-:S13]  /*14d0*/  FSETP.GTU.AND P0, PT, |R21|, 1.469367938527859385e-39, PT ;  /* 0x001000001500780b */ /* 0x000fda0003f0c200 */
[----:B------:R-:W-:Y:S05]  /*14e0*/  @P0 BRA `(.L_x_13) ;  /* 0x0000000000940947 */ /* 0x000fea0003800000 */
[----:B------:R-:W-:-:S06]  /*14f0*/  DFMA R34, R44, -R34, R38 ;  /* 0x800000222c22722b */ /* 0x000fcc0000000026 */
[----:B------:R-:W-:-:S04]  /*1500*/  MOV R34, RZ ;  /* 0x000000ff00227202 */ /* 0x000fc80000000f00 */
[C---:B------:R-:W-:Y:S02]  /*1510*/  FSETP.NEU.AND P0, PT, R35.reuse, RZ, PT ;  /* 0x000000ff2300720b */ /* 0x040fe40003f0d000 */
[----:B------:R-:W-:-:S04]  /*1520*/  LOP3.LUT R37, R35, 0x80000000, R37, 0x48, !PT ;  /* 0x8000000023257812 */ /* 0x000fc800078e4825 */
[----:B------:R-:W-:-:S07]  /*1530*/  LOP3.LUT R35, R37, R23, RZ, 0xfc, !PT ;  /* 0x0000001725237212 */ /* 0x000fce00078efcff */
[----:B------:R-:W-:Y:S05]  /*1540*/  @!P0 BRA `(.L_x_13) ;  /* 0x00000000007c8947 */ /* 0x000fea0003800000 */
[----:B------:R-:W-:Y:S01]  /*1550*/  IMAD.MOV R23, RZ, RZ, -R32 ;  /* 0x000000ffff177224 */ /* 0x000fe200078e0a20 */
[----:B------:R-:W-:Y:S01]  /*1560*/  DMUL.RP R34, R44, R34 ;  /* 0x000000222c227228 */ /* 0x000fe20000008000 */
[----:B------:R-:W-:-:S06]  /*1570*/  IMAD.MOV.U32 R22, RZ, RZ, RZ ;  /* 0x000000ffff167224 */ /* 0x000fcc00078e00ff */
[----:B------:R-:W-:-:S03]  /*1580*/  DFMA R22, R20, -R22, R44 ;  /* 0x800000161416722b */ /* 0x000fc6000000002c */
[----:B------:R-:W-:-:S03]  /*1590*/  LOP3.LUT R37, R35, R37, RZ, 0x3c, !PT ;  /* 0x0000002523257212 */ /* 0x000fc600078e3cff */
[----:B------:R-:W-:-:S04]  /*15a0*/  IADD3 R22, PT, PT, -R32, -0x43300000, RZ ;  /* 0xbcd0000020167810 */ /* 0x000fc80007ffe1ff */
[----:B------:R-:W-:-:S04]  /*15b0*/  FSETP.NEU.AND P0, PT, |R23|, R22, PT ;  /* 0x000000161700720b */ /* 0x000fc80003f0d200 */
[----:B------:R-:W-:Y:S02]  /*15c0*/  FSEL R20, R34, R20, !P0 ;  /* 0x0000001422147208 */ /* 0x000fe40004000000 */
[----:B------:R-:W-:Y:S01]  /*15d0*/  FSEL R21, R37, R21, !P0 ;  /* 0x0000001525157208 */ /* 0x000fe20004000000 */
[----:B------:R-:W-:Y:S06]  /*15e0*/  BRA `(.L_x_13) ;  /* 0x0000000000547947 */ /* 0x000fec0003800000 */
.L_x_12:
[----:B------:R-:W-:-:S14]  /*15f0*/  DSETP.NAN.AND P0, PT, R32, R32, PT ;  /* 0x000000202000722a */ /* 0x000fdc0003f08000 */
[----:B------:R-:W-:Y:S05]  /*1600*/  @P0 BRA `(.L_x_14) ;  /* 0x0000000000440947 */ /* 0x000fea0003800000 */
[----:B------:R-:W-:-:S14]  /*1610*/  DSETP.NAN.AND P0, PT, R36, R36, PT ;  /* 0x000000242400722a */ /* 0x000fdc0003f08000 */
[----:B------:R-:W-:Y:S05]  /*1620*/  @P0 BRA `(.L_x_15) ;  /* 0x0000000000300947 */ /* 0x000fea0003800000 */
[----:B------:R-:W-:Y:S01]  /*1630*/  ISETP.NE.AND P0, PT, R22, R23, PT ;  /* 0x000000171600720c */ /* 0x000fe20003f05270 */
[----:B------:R-:W-:Y:S01]  /*1640*/  IMAD.MOV.U32 R21, RZ, RZ, -0x80000 ;  /* 0xfff80000ff157424 */ /* 0x000fe200078e00ff */
[----:B------:R-:W-:-:S11]  /*1650*/  MOV R20, 0x0 ;  /* 0x0000000000147802 */ /* 0x000fd60000000f00 */
[----:B------:R-:W-:Y:S05]  /*1660*/  @!P0 BRA `(.L_x_13) ;  /* 0x0000000000348947 */ /* 0x000fea0003800000 */
[----:B------:R-:W-:Y:S02]  /*1670*/  ISETP.NE.AND P0, PT, R22, 0x7ff00000, PT ;  /* 0x7ff000001600780c */ /* 0x000fe40003f05270 */
[----:B------:R-:W-:Y:S02]  /*1680*/  LOP3.LUT R21, R33, 0x80000000, R37, 0x48, !PT ;  /* 0x8000000021157812 */ /* 0x000fe400078e4825 */
[----:B------:R-:W-:-:S13]  /*1690*/  ISETP.EQ.OR P0, PT, R23, RZ, !P0 ;  /* 0x000000ff1700720c */ /* 0x000fda0004702670 */
[----:B------:R-:W-:Y:S01]  /*16a0*/  @P0 LOP3.LUT R22, R21, 0x7ff00000, RZ, 0xfc, !PT ;  /* 0x7ff0000015160812 */ /* 0x000fe200078efcff */
[----:B------:R-:W-:Y:S01]  /*16b0*/  @!P0 IMAD.MOV.U32 R20, RZ, RZ, RZ ;  /* 0x000000ffff148224 */ /* 0x000fe200078e00ff */
[----:B------:R-:W-:-:S03]  /*16c0*/  @P0 MOV R20, RZ ;  /* 0x000000ff00140202 */ /* 0x000fc60000000f00 */
[----:B------:R-:W-:Y:S01]  /*16d0*/  @P0 IMAD.MOV.U32 R21, RZ, RZ, R22 ;  /* 0x000000ffff150224 */ /* 0x000fe200078e0016 */
[----:B------:R-:W-:Y:S06]  /*16e0*/  BRA `(.L_x_13) ;  /* 0x0000000000147947 */ /* 0x000fec0003800000 */
.L_x_15:
[----:B------:R-:W-:Y:S01]  /*16f0*/  LOP3.LUT R21, R37, 0x80000, RZ, 0xfc, !PT ;  /* 0x0008000025157812 */ /* 0x000fe200078efcff */
[----:B------:R-:W-:Y:S01]  /*1700*/  IMAD.MOV.U32 R20, RZ, RZ, R36 ;  /* 0x000000ffff147224 */ /* 0x000fe200078e0024 */
[----:B------:R-:W-:Y:S06]  /*1710*/  BRA `(.L_x_13) ;  /* 0x0000000000087947 */ /* 0x000fec0003800000 */
.L_x_14:
[----:B------:R-:W-:Y:S02]  /*1720*/  LOP3.LUT R21, R33, 0x80000, RZ, 0xfc, !PT ;  /* 0x0008000021157812 */ /* 0x000fe400078efcff */
[----:B------:R-:W-:-:S07]  /*1730*/  MOV R20, R32 ;  /* 0x0000002000147202 */ /* 0x000fce0000000f00 */
.L_x_13:
[----:B------:R-:W-:Y:S05]  /*1740*/  BSYNC.RECONVERGENT B1 ;  /* 0x0000000000017941 */ /* 0x000fea0003800200 */
.L_x_11:
[----:B------:R-:W-:Y:S01]  /*1750*/  IMAD.MOV.U32 R22, RZ, RZ, R20 ;  /* 0x000000ffff167224 */ /* 0x000fe200078e0014 */
[----:B------:R-:W-:Y:S01]  /*1760*/  MOV R20, R0 ;  /* 0x0000000000147202 */ /* 0x000fe20000000f00 */
[----:B------:R-:W-:Y:S02]  /*1770*/  IMAD.MOV.U32 R23, RZ, RZ, R21 ;  /* 0x000000ffff177224 */ /* 0x000fe400078e0015 */
[----:B------:R-:W-:-:S04]  /*1780*/  IMAD.MOV.U32 R21, RZ, RZ, 0x0 ;  /* 0x00000000ff157424 */ /* 0x000fc800078e00ff */
[----:B------:R-:W-:Y:S05]  /*1790*/  RET.REL.NODEC R20 `(_Z17vector_grad_gaussPdS_S_S_S_S_iiii) ;  /* 0xffffffe814187950 */ /* 0x000fea0003c3ffff */
.L_x_16:
[----:B------:R-:W-:-:S00]  /*17a0*/  BRA `(.L_x_16) ;  /* 0xfffffffc00fc7947 */ /* 0x000fc0000383ffff */
[----:B------:R-:W-:-:S00]  /*17b0*/  NOP ;  /* 0x0000000000007918 */ /* 0x000fc00000000000 */
        /* <DEDUP_REMOVED lines=12> */
.L_x_39:


//--------------------- .text._Z18reference_grad_phiPdS_iiii --------------------------
	.section	.text._Z18reference_grad_phiPdS_iiii,"ax",@progbits
	.align	128
        .global         _Z18reference_grad_phiPdS_iiii
        .type           _Z18reference_grad_phiPdS_iiii,@function
        .size           _Z18reference_grad_phiPdS_iiii,(.L_x_42 - _Z18reference_grad_phiPdS_iiii)
        .other          _Z18reference_grad_phiPdS_iiii,@"STO_CUDA_ENTRY STV_DEFAULT"
_Z18reference_grad_phiPdS_iiii:
.text._Z18reference_grad_phiPdS_iiii:
[----:B------:R-:W-:Y:S01]  /*0000*/  LDC R1, c[0x0][0x37c] ;  /* 0x0000df00ff017b82 */ /* 0x000fe20000000800 */
[----:B------:R-:W0:Y:S07]  /*0010*/  S2R R0, SR_TID.Y ;  /* 0x0000000000007919 */ /* 0x000e2e0000002200 */
[----:B------:R-:W1:Y:S01]  /*0020*/  LDC R2, c[0x0][0x360] ;  /* 0x0000d800ff027b82 */ /* 0x000e620000000800 */
[----:B------:R-:W2:Y:S01]  /*0030*/  LDCU.64 UR6, c[0x0][0x390] ;  /* 0x00007200ff0677ac */ /* 0x000ea20008000a00 */
[----:B------:R-:W1:Y:S06]  /*0040*/  S2R R5, SR_TID.X ;  /* 0x0000000000057919 */ /* 0x000e6c0000002100 */
[----:B------:R-:W0:Y:S08]  /*0050*/  S2UR UR5, SR_CTAID.Y ;  /* 0x00000000000579c3 */ /* 0x000e300000002600 */
[----:B------:R-:W0:Y:S08]  /*0060*/  LDC R3, c[0x0][0x364] ;  /* 0x0000d900ff037b82 */ /* 0x000e300000000800 */
[----:B------:R-:W1:Y:S08]  /*0070*/  S2UR UR4, SR_CTAID.X ;  /* 0x00000000000479c3 */ /* 0x000e700000002500 */
[----:B------:R-:W3:Y:S01]  /*0080*/  LDC R15, c[0x0][0x398] ;  /* 0x0000e600ff0f7b82 */ /* 0x000ee20000000800 */
[----:B0-----:R-:W-:-:S05]  /*0090*/  IMAD R3, R3, UR5, R0 ;  /* 0x0000000503037c24 */ /* 0x001fca000f8e0200 */
[----:B--2---:R-:W-:Y:S01]  /*00a0*/  ISETP.GE.AND P0, PT, R3, UR7, PT ;  /* 0x0000000703007c0c */ /* 0x004fe2000bf06270 */
[----:B-1----:R-:W-:-:S04]  /*00b0*/  IMAD R2, R2, UR4, R5 ;  /* 0x0000000402027c24 */ /* 0x002fc8000f8e0205 */
[----:B------:R-:W-:Y:S01]  /*00c0*/  IMAD R0, R3, UR6, R2 ;  /* 0x0000000603007c24 */ /* 0x000fe2000f8e0202 */
[----:B------:R-:W-:-:S13]  /*00d0*/  ISETP.GE.OR P0, PT, R2, UR6, P0 ;  /* 0x0000000602007c0c */ /* 0x000fda0008706670 */
[----:B---3--:R-:W-:Y:S05]  /*00e0*/  @P0 EXIT ;  /* 0x000000000000094d */ /* 0x008fea0003800000 */
[----:B------:R-:W0:Y:S01]  /*00f0*/  LDC.64 R4, c[0x0][0x380] ;  /* 0x0000e000ff047b82 */ /* 0x000e220000000a00 */
[----:B------:R-:W1:Y:S01]  /*0100*/  LDCU.64 UR4, c[0x0][0x358] ;  /* 0x00006b00ff0477ac */ /* 0x000e620008000a00 */
[----:B------:R-:W-:Y:S01]  /*0110*/  IMAD R2, R3, R15, R2 ;  /* 0x0000000f03027224 */ /* 0x000fe200078e0202 */
[----:B------:R-:W-:-:S04]  /*0120*/  SHF.L.U32 R15, R15, 0x1, RZ ;  /* 0x000000010f0f7819 */ /* 0x000fc800000006ff */
[----:B------:R-:W-:-:S05]  /*0130*/  SHF.L.U32 R3, R2, 0x1, RZ ;  /* 0x0000000102037819 */ /* 0x000fca00000006ff */
[----:B0-----:R-:W-:-:S05]  /*0140*/  IMAD.WIDE R4, R3, 0x8, R4 ;  /* 0x0000000803047825 */ /* 0x001fca00078e0204 */
[----:B-1----:R-:W2:Y:S01]  /*0150*/  LDG.E.64 R8, desc[UR4][R4.64+0x8] ;  /* 0x0000080404087981 */ /* 0x002ea2000c1e1b00 */
[----:B------:R-:W-:-:S03]  /*0160*/  IMAD.WIDE R14, R15, 0x8, R4 ;  /* 0x000000080f0e7825 */ /* 0x000fc600078e0204 */
[----:B------:R-:W2:Y:S04]  /*0170*/  LDG.E.64 R12, desc[UR4][R4.64+0x18] ;  /* 0x00001804040c7981 */ /* 0x000ea8000c1e1b00 */
[----:B------:R-:W3:Y:S04]  /*0180*/  LDG.E.64 R6, desc[UR4][R4.64] ;  /* 0x0000000404067981 */ /* 0x000ee8000c1e1b00 */
[----:B------:R-:W3:Y:S04]  /*0190*/  LDG.E.64 R10, desc[UR4][R4.64+0x10] ;  /* 0x00001004040a7981 */ /* 0x000ee8000c1e1b00 */
[----:B------:R-:W4:Y:S04]  /*01a0*/  LDG.E.64 R18, desc[UR4][R14.64+0x8] ;  /* 0x000008040e127981 */ /* 0x000f28000c1e1b00 */
[----:B------:R-:W5:Y:S04]  /*01b0*/  LDG.E.64 R16, desc[UR4][R14.64] ;  /* 0x000000040e107981 */ /* 0x000f68000c1e1b00 */
[----:B------:R-:W5:Y:S04]  /*01c0*/  LDG.E.64 R20, desc[UR4][R14.64+0x18] ;  /* 0x000018040e147981 */ /* 0x000f68000c1e1b00 */
[----:B------:R-:W5:Y:S01]  /*01d0*/  LDG.E.64 R2, desc[UR4][R14.64+0x10] ;  /* 0x000010040e027981 */ /* 0x000f62000c1e1b00 */
[----:B--2---:R-:W-:Y:S01]  /*01e0*/  DADD R8, R8, R12 ;  /* 0x0000000008087229 */ /* 0x004fe2000000000c */
[----:B------:R-:W-:Y:S01]  /*01f0*/  SHF.L.U32 R13, R0, 0x1, RZ ;  /* 0x00000001000d7819 */ /* 0x000fe200000006ff */
[----:B---3--:R-:W-:Y:S01]  /*0200*/  DADD R6, R6, R10 ;  /* 0x0000000006067229 */ /* 0x008fe2000000000a */
[----:B------:R-:W0:Y:S05]  /*0210*/  LDC.64 R10, c[0x0][0x388] ;  /* 0x0000e200ff0a7b82 */ /* 0x000e2a0000000a00 */
[----:B----4-:R-:W-:-:S02]  /*0220*/  DADD R8, R18, R8 ;  /* 0x0000000012087229 */ /* 0x010fc40000000008 */
[----:B-----5:R-:W-:-:S06]  /*0230*/  DADD R6, R16, R6 ;  /* 0x0000000010067229 */ /* 0x020fcc0000000006 */
[----:B------:R-:W-:Y:S02]  /*0240*/  DADD R8, R20, R8 ;  /* 0x0000000014087229 */ /* 0x000fe40000000008 */
[----:B------:R-:W-:-:S06]  /*0250*/  DADD R2, R2, R6 ;  /* 0x0000000002027229 */ /* 0x000fcc0000000006 */
[----:B------:R-:W-:Y:S02]  /*0260*/  DMUL R8, R8, 0.25 ;  /* 0x3fd0000008087828 */ /* 0x000fe40000000000 */
[----:B------:R-:W-:-:S06]  /*0270*/  DMUL R4, R2, 0.25 ;  /* 0x3fd0000002047828 */ /* 0x000fcc0000000000 */
[----:B------:R-:W-:Y:S02]  /*0280*/  DMUL R6, R8, 3 ;  /* 0x4008000008067828 */ /* 0x000fe40000000000 */
[----:B------:R-:W-:Y:S01]  /*0290*/  DFMA R4, R2, 0.25, R4 ;  /* 0x3fd000000204782b */ /* 0x000fe20000000004 */
[----:B0-----:R-:W-:-:S05]  /*02a0*/  IMAD.WIDE R2, R13, 0x8, R10 ;  /* 0x000000080d027825 */ /* 0x001fca00078e020a */
[----:B------:R-:W-:Y:S01]  /*02b0*/  DMUL R6, R8, R6 ;  /* 0x0000000608067228 */ /* 0x000fe20000000000 */
[----:B------:R-:W-:Y:S06]  /*02c0*/  STG.E.64 desc[UR4][R2.64], R4 ;  /* 0x0000000402007986 */ /* 0x000fec000c101b04 */
[----:B------:R-:W-:Y:S01]  /*02d0*/  STG.E.64 desc[UR4][R2.64+0x8], R6 ;  /* 0x0000080602007986 */ /* 0x000fe2000c101b04 */
[----:B------:R-:W-:Y:S05]  /*02e0*/  EXIT ;  /* 0x000000000000794d */ /* 0x000fea0003800000 */
.L_x_17:
        /* <DEDUP_REMOVED lines=9> */
.L_x_42:


//--------------------- .text._Z14initialize_phiPdS_S_S_iiii --------------------------
	.section	.text._Z14initialize_phiPdS_S_S_iiii,"ax",@progbits
	.align	128
        .global         _Z14initialize_phiPdS_S_S_iiii
        .type           _Z14initialize_phiPdS_S_S_iiii,@function
        .size           _Z14initialize_phiPdS_S_S_iiii,(.L_x_43 - _Z14initialize_phiPdS_S_S_iiii)
        .other          _Z14initialize_phiPdS_S_S_iiii,@"STO_CUDA_ENTRY STV_DEFAULT"
_Z14initialize_phiPdS_S_S_iiii:
.text._Z14initialize_phiPdS_S_S_iiii:
[----:B------:R-:W-:Y:S01]  /*0000*/  LDC R1, c[0x0][0x37c] ;  /* 0x0000df00ff017b82 */ /* 0x000fe20000000800 */
[----:B------:R-:W0:Y:S07]  /*0010*/  S2R R3, SR_TID.Y ;  /* 0x0000000000037919 */ /* 0x000e2e0000002200 */
[----:B------:R-:W1:Y:S01]  /*0020*/  LDC R5, c[0x0][0x360] ;  /* 0x0000d800ff057b82 */ /* 0x000e620000000800 */
[----:B------:R-:W2:Y:S01]  /*0030*/  LDCU.64 UR8, c[0x0][0x3a0] ;  /* 0x00007400ff0877ac */ /* 0x000ea20008000a00 */
[----:B------:R-:W1:Y:S06]  /*0040*/  S2R R2, SR_TID.X ;  /* 0x0000000000027919 */ /* 0x000e6c0000002100 */
[----:B------:R-:W0:Y:S08]  /*0050*/  S2UR UR5, SR_CTAID.Y ;  /* 0x00000000000579c3 */ /* 0x000e300000002600 */
[----:B------:R-:W0:Y:S08]  /*0060*/  LDC R0, c[0x0][0x364] ;  /* 0x0000d900ff007b82 */ /* 0x000e300000000800 */
[----:B------:R-:W1:Y:S01]  /*0070*/  S2UR UR4, SR_CTAID.X ;  /* 0x00000000000479c3 */ /* 0x000e620000002500 */
[----:B0-----:R-:W-:-:S05]  /*0080*/  IMAD R0, R0, UR5, R3 ;  /* 0x0000000500007c24 */ /* 0x001fca000f8e0203 */
[----:B--2---:R-:W-:Y:S01]  /*0090*/  ISETP.GE.AND P0, PT, R0, UR9, PT ;  /* 0x0000000900007c0c */ /* 0x004fe2000bf06270 */
[----:B-1----:R-:W-:-:S05]  /*00a0*/  IMAD R5, R5, UR4, R2 ;  /* 0x0000000405057c24 */ /* 0x002fca000f8e0202 */
[----:B------:R-:W-:-:S13]  /*00b0*/  ISETP.GE.OR P0, PT, R5, UR8, P0 ;  /* 0x0000000805007c0c */ /* 0x000fda0008706670 */
[----:B------:R-:W-:Y:S05]  /*00c0*/  @P0 EXIT ;  /* 0x000000000000094d */ /* 0x000fea0003800000 */
[----:B------:R-:W0:Y:S01]  /*00d0*/  LDC R23, c[0x0][0x3a8] ;  /* 0x0000ea00ff177b82 */ /* 0x000e220000000800 */
[----:B------:R-:W1:Y:S07]  /*00e0*/  LDCU.64 UR6, c[0x0][0x358] ;  /* 0x00006b00ff0677ac */ /* 0x000e6e0008000a00 */
[----:B------:R-:W2:Y:S01]  /*00f0*/  LDC.64 R18, c[0x0][0x380] ;  /* 0x0000e000ff127b82 */ /* 0x000ea20000000a00 */
[----:B0-----:R-:W-:Y:S01]  /*0100*/  IMAD R2, R0, R23, R5 ;  /* 0x0000001700027224 */ /* 0x001fe200078e0205 */
[----:B------:R-:W-:-:S04]  /*0110*/  SHF.L.U32 R23, R23, 0x1, RZ ;  /* 0x0000000117177819 */ /* 0x000fc800000006ff */
[----:B------:R-:W-:-:S05]  /*0120*/  SHF.L.U32 R3, R2, 0x1, RZ ;  /* 0x0000000102037819 */ /* 0x000fca00000006ff */
[----:B--2---:R-:W-:-:S05]  /*0130*/  IMAD.WIDE R18, R3, 0x8, R18 ;  /* 0x0000000803127825 */ /* 0x004fca00078e0212 */
[----:B-1----:R-:W2:Y:S01]  /*0140*/  LDG.E.64 R12, desc[UR6][R18.64+0x8] ;  /* 0x00000806120c7981 */ /* 0x002ea2000c1e1b00 */
[----:B------:R-:W-:-:S03]  /*0150*/  IMAD.WIDE R22, R23, 0x8, R18 ;  /* 0x0000000817167825 */ /* 0x000fc600078e0212 */
[----:B------:R-:W2:Y:S04]  /*0160*/  LDG.E.64 R20, desc[UR6][R18.64+0x18] ;  /* 0x0000180612147981 */ /* 0x000ea8000c1e1b00 */
[----:B------:R-:W3:Y:S04]  /*0170*/  LDG.E.64 R2, desc[UR6][R22.64+0x8] ;  /* 0x0000080616027981 */ /* 0x000ee8000c1e1b00 */
[----:B------:R-:W4:Y:S04]  /*0180*/  LDG.E.64 R14, desc[UR6][R18.64] ;  /* 0x00000006120e7981 */ /* 0x000f28000c1e1b00 */
[----:B------:R-:W4:Y:S04]  /*0190*/  LDG.E.64 R16, desc[UR6][R18.64+0x10] ;  /* 0x0000100612107981 */ /* 0x000f28000c1e1b00 */
[----:B------:R-:W5:Y:S04]  /*01a0*/  LDG.E.64 R6, desc[UR6][R22.64+0x18] ;  /* 0x0000180616067981 */ /* 0x000f68000c1e1b00 */
[----:B------:R-:W5:Y:S04]  /*01b0*/  LDG.E.64 R8, desc[UR6][R22.64] ;  /* 0x0000000616087981 */ /* 0x000f68000c1e1b00 */
[----:B------:R0:W5:Y:S01]  /*01c0*/  LDG.E.64 R10, desc[UR6][R22.64+0x10] ;  /* 0x00001006160a7981 */ /* 0x000162000c1e1b00 */
[C---:B------:R-:W-:Y:S01]  /*01d0*/  ISETP.NE.AND P0, PT, R0.reuse, RZ, PT ;  /* 0x000000ff0000720c */ /* 0x040fe20003f05270 */
[----:B0-----:R-:W-:Y:S01]  /*01e0*/  IMAD R23, R0, UR8, R5 ;  /* 0x0000000800177c24 */ /* 0x001fe2000f8e0205 */
[----:B--2---:R-:W-:-:S08]  /*01f0*/  DADD R12, R12, R20 ;  /* 0x000000000c0c7229 */ /* 0x004fd00000000014 */
[----:B---3--:R-:W-:Y:S02]  /*0200*/  DADD R20, R2, R12 ;  /* 0x0000000002147229 */ /* 0x008fe4000000000c */
[----:B----4-:R-:W-:-:S06]  /*0210*/  DADD R14, R14, R16 ;  /* 0x000000000e0e7229 */ /* 0x010fcc0000000010 */
[----:B-----5:R-:W-:Y:S02]  /*0220*/  DADD R16, R6, R20 ;  /* 0x0000000006107229 */ /* 0x020fe40000000014 */
[----:B------:R-:W-:-:S06]  /*0230*/  DADD R20, R8, R14 ;  /* 0x0000000008147229 */ /* 0x000fcc000000000e */
[----:B------:R-:W-:Y:S02]  /*0240*/  DMUL R24, R16, 0.25 ;  /* 0x3fd0000010187828 */ /* 0x000fe40000000000 */
[----:B------:R-:W0:Y:S01]  /*0250*/  LDC.64 R16, c[0x0][0x388] ;  /* 0x0000e200ff107b82 */ /* 0x000e220000000a00 */
[----:B------:R-:W-:-:S05]  /*0260*/  DADD R20, R10, R20 ;  /* 0x000000000a147229 */ /* 0x000fca0000000014 */
[----:B------:R-:W-:-:S03]  /*0270*/  DMUL R18, R24, R24 ;  /* 0x0000001818127228 */ /* 0x000fc60000000000 */
[----:B------:R-:W-:-:S05]  /*0280*/  DMUL R20, R20, 0.25 ;  /* 0x3fd0000014147828 */ /* 0x000fca0000000000 */
[----:B------:R-:W-:-:S08]  /*0290*/  DMUL R18, R24, R18 ;  /* 0x0000001218127228 */ /* 0x000fd00000000000 */
[----:B------:R-:W-:Y:S01]  /*02a0*/  DFMA R18, R20, R20, R18 ;  /* 0x000000141412722b */ /* 0x000fe20000000012 */
[----:B0-----:R-:W-:-:S06]  /*02b0*/  IMAD.WIDE R16, R23, 0x8, R16 ;  /* 0x0000000817107825 */ /* 0x001fcc00078e0210 */
[----:B------:R0:W-:Y:S01]  /*02c0*/  STG.E.64 desc[UR6][R16.64], R18 ;  /* 0x0000001210007986 */ /* 0x0001e2000c101b06 */
[----:B------:R-:W-:Y:S05]  /*02d0*/  @P0 BRA `(.L_x_18) ;  /* 0x0000000000240947 */ /* 0x000fea0003800000 */
[----:B------:R-:W-:Y:S01]  /*02e0*/  DMUL R12, R12, 0.5 ;  /* 0x3fe000000c0c7828 */ /* 0x000fe20000000000 */
[----:B------:R-:W1:Y:S01]  /*02f0*/  LDC.64 R6, c[0x0][0x390] ;  /* 0x0000e400ff067b82 */ /* 0x000e620000000a00 */
[----:B------:R-:W-:-:S06]  /*0300*/  DMUL R14, R14, 0.5 ;  /* 0x3fe000000e0e7828 */ /* 0x000fcc0000000000 */
[----:B------:R-:W-:-:S08]  /*0310*/  DMUL R2, R12, R12 ;  /* 0x0000000c0c027228 */ /* 0x000fd00000000000 */
[----:B------:R-:W-:-:S08]  /*0320*/  DMUL R2, R12, R2 ;  /* 0x000000020c027228 */ /* 0x000fd00000000000 */
[----:B------:R-:W-:Y:S01]  /*0330*/  DFMA R2, R14, R14, R2 ;  /* 0x0000000e0e02722b */ /* 0x000fe20000000002 */
[----:B-1----:R-:W-:-:S06]  /*0340*/  IMAD.WIDE R4, R5, 0x8, R6 ;  /* 0x0000000805047825 */ /* 0x002fcc00078e0206 */
[----:B------:R-:W-:Y:S01]  /*0350*/  STG.E.64 desc[UR6][R4.64], R2 ;  /* 0x0000000204007986 */ /* 0x000fe2000c101b06 */
[----:B------:R-:W-:Y:S05]  /*0360*/  EXIT ;  /* 0x000000000000794d */ /* 0x000fea0003800000 */
.L_x_18:
[----:B------:R-:W-:-:S06]  /*0370*/  UIADD3 UR4, UPT, UPT, UR9, -0x1, URZ ;  /* 0xffffffff09047890 */ /* 0x000fcc000fffe0ff */
[----:B------:R-:W-:-:S13]  /*0380*/  ISETP.NE.AND P0, PT, R0, UR4, PT ;  /* 0x0000000400007c0c */ /* 0x000fda000bf05270 */
[----:B------:R-:W-:Y:S05]  /*0390*/  @P0 EXIT ;  /* 0x000000000000094d */ /* 0x000fea0003800000 */
[----:B------:R-:W-:Y:S01]  /*03a0*/  DADD R2, R2, R6 ;  /* 0x0000000002027229 */ /* 0x000fe20000000006 */
[----:B------:R-:W1:Y:S01]  /*03b0*/  LDC.64 R12, c[0x0][0x398] ;  /* 0x0000e600ff0c7b82 */ /* 0x000e620000000a00 */
[----:B------:R-:W-:-:S06]  /*03c0*/  DADD R8, R8, R10 ;  /* 0x0000000008087229 */ /* 0x000fcc000000000a */
[----:B------:R-:W-:Y:S02]  /*03d0*/  DMUL R2, R2, 0.5 ;  /* 0x3fe0000002027828 */ /* 0x000fe40000000000 */
[----:B------:R-:W-:-:S06]  /*03e0*/  DMUL R8, R8, 0.5 ;  /* 0x3fe0000008087828 */ /* 0x000fcc0000000000 */
[----:B------:R-:W-:-:S08]  /*03f0*/  DMUL R6, R2, R2 ;  /* 0x0000000202067228 */ /* 0x000fd00000000000 */
[----:B------:R-:W-:Y:S01]  /*0400*/  DMUL R6, R2, R6 ;  /* 0x0000000602067228 */ /* 0x000fe20000000000 */
[----:B-1----:R-:W-:-:S07]  /*0410*/  IMAD.WIDE R2, R5, 0x8, R12 ;  /* 0x0000000805027825 */ /* 0x002fce00078e020c */
[----:B------:R-:W-:-:S07]  /*0420*/  DFMA R6, R8, R8, R6 ;  /* 0x000000080806722b */ /* 0x000fce0000000006 */
[----:B------:R-:W-:Y:S01]  /*0430*/  STG.E.64 desc[UR6][R2.64], R6 ;  /* 0x0000000602007986 */ /* 0x000fe2000c101b06 */
[----:B------:R-:W-:Y:S05]  /*0440*/  EXIT ;  /* 0x000000000000794d */ /* 0x000fea0003800000 */
.L_x_19:
        /* <DEDUP_REMOVED lines=11> */
.L_x_43:


//--------------------- .text._Z18compute_cellcenterPdS_iiii --------------------------
	.section	.text._Z18compute_cellcenterPdS_iiii,"ax",@progbits
	.align	128
        .global         _Z18compute_cellcenterPdS_iiii
        .type           _Z18compute_cellcenterPdS_iiii,@function
        .size           _Z18compute_cellcenterPdS_iiii,(.L_x_44 - _Z18compute_cellcenterPdS_iiii)
        .other          _Z18compute_cellcenterPdS_iiii,@"STO_CUDA_ENTRY STV_DEFAULT"
_Z18compute_cellcenterPdS_iiii:
.text._Z18compute_cellcenterPdS_iiii:
        /* <DEDUP_REMOVED lines=25> */
[----:B------:R0:W3:Y:S04]  /*0190*/  LDG.E.64 R14, desc[UR4][R8.64+0x18] ;  /* 0x00001804080e7981 */ /* 0x0000e8000c1e1b00 */
[----:B------:R-:W4:Y:S04]  /*01a0*/  LDG.E.64 R18, desc[UR4][R16.64] ;  /* 0x0000000410127981 */ /* 0x000f28000c1e1b00 */
[----:B------:R-:W5:Y:S04]  /*01b0*/  LDG.E.64 R20, desc[UR4][R16.64+0x8] ;  /* 0x0000080410147981 */ /* 0x000f68000c1e1b00 */
[----:B------:R-:W5:Y:S04]  /*01c0*/  LDG.E.64 R4, desc[UR4][R16.64+0x10] ;  /* 0x0000100410047981 */ /* 0x000f68000c1e1b00 */
[----:B------:R-:W5:Y:S01]  /*01d0*/  LDG.E.64 R2, desc[UR4][R16.64+0x18] ;  /* 0x0000180410027981 */ /* 0x000f62000c1e1b00 */
[----:B0-----:R-:W-:Y:S01]  /*01e0*/  SHF.L.U32 R9, R0, 0x1, RZ ;  /* 0x0000000100097819 */ /* 0x001fe200000006ff */
[----:B--2---:R-:W-:Y:S01]  /*01f0*/  DADD R12, R6, R12 ;  /* 0x00000000060c7229 */ /* 0x004fe2000000000c */
[----:B------:R-:W0:Y:S01]  /*0200*/  LDC.64 R6, c[0x0][0x388] ;  /* 0x0000e200ff067b82 */ /* 0x000e220000000a00 */
[----:B---3--:R-:W-:-:S06]  /*0210*/  DADD R10, R10, R14 ;  /* 0x000000000a0a7229 */ /* 0x008fcc000000000e */
[----:B----4-:R-:W-:Y:S02]  /*0220*/  DADD R12, R18, R12 ;  /* 0x00000000120c7229 */ /* 0x010fe4000000000c */
[----:B-----5:R-:W-:-:S06]  /*0230*/  DADD R10, R20, R10 ;  /* 0x00000000140a7229 */ /* 0x020fcc000000000a */
[----:B------:R-:W-:Y:S02]  /*0240*/  DADD R4, R4, R12 ;  /* 0x0000000004047229 */ /* 0x000fe4000000000c */
[----:B------:R-:W-:Y:S01]  /*0250*/  DADD R2, R2, R10 ;  /* 0x0000000002027229 */ /* 0x000fe2000000000a */
[----:B0-----:R-:W-:-:S05]  /*0260*/  IMAD.WIDE R6, R9, 0x8, R6 ;  /* 0x0000000809067825 */ /* 0x001fca00078e0206 */
[----:B------:R-:W-:Y:S02]  /*0270*/  DMUL R4, R4, 0.25 ;  /* 0x3fd0000004047828 */ /* 0x000fe40000000000 */
[----:B------:R-:W-:-:S05]  /*0280*/  DMUL R2, R2, 0.25 ;  /* 0x3fd0000002027828 */ /* 0x000fca0000000000 */
[----:B------:R-:W-:Y:S04]  /*0290*/  STG.E.64 desc[UR4][R6.64], R4 ;  /* 0x0000000406007986 */ /* 0x000fe8000c101b04 */
[----:B------:R-:W-:Y:S01]  /*02a0*/  STG.E.64 desc[UR4][R6.64+0x8], R2 ;  /* 0x0000080206007986 */ /* 0x000fe2000c101b04 */
[----:B------:R-:W-:Y:S05]  /*02b0*/  EXIT ;  /* 0x000000000000794d */ /* 0x000fea0003800000 */
.L_x_20:
        /* <DEDUP_REMOVED lines=12> */
.L_x_44:


//--------------------- .text._Z10compute_ifPdS_S_iiii --------------------------
	.section	.text._Z10compute_ifPdS_S_iiii,"ax",@progbits
	.align	128
        .global         _Z10compute_ifPdS_S_iiii
        .type           _Z10compute_ifPdS_S_iiii,@function
        .size           _Z10compute_ifPdS_S_iiii,(.L_x_40 - _Z10compute_ifPdS_S_iiii)
        .other          _Z10compute_ifPdS_S_iiii,@"STO_CUDA_ENTRY STV_DEFAULT"
_Z10compute_ifPdS_S_iiii:
.text._Z10compute_ifPdS_S_iiii:
[----:B------:R-:W0:Y:S08]  /*0000*/  LDC R1, c[0x0][0x37c] ;  /* 0x0000df00ff017b82 */ /* 0x000e300000000800 */
[----:B------:R-:W1:Y:S01]  /*0010*/  LDC R6, c[0x0][0x398] ;  /* 0x0000e600ff067b82 */ /* 0x000e620000000800 */
[----:B------:R-:W2:Y:S01]  /*0020*/  S2R R5, SR_TID.X ;  /* 0x0000000000057919 */ /* 0x000ea20000002100 */
[----:B------:R-:W3:Y:S01]  /*0030*/  LDCU UR5, c[0x0][0x2fc] ;  /* 0x00005f80ff0577ac */ /* 0x000ee20008000800 */
[----:B0-----:R-:W-:Y:S01]  /*0040*/  VIADD R1, R1, 0xffffffb0 ;  /* 0xffffffb001017836 */ /* 0x001fe20000000000 */
[----:B------:R-:W0:Y:S04]  /*0050*/  LDCU UR7, c[0x0][0x39c] ;  /* 0x00007380ff0777ac */ /* 0x000e280008000800 */
[----:B------:R-:W2:Y:S08]  /*0060*/  S2UR UR4, SR_CTAID.X ;  /* 0x00000000000479c3 */ /* 0x000eb00000002500 */
[----:B------:R-:W2:Y:S01]  /*0070*/  LDC R16, c[0x0][0x360] ;  /* 0x0000d800ff107b82 */ /* 0x000ea20000000800 */
[----:B-1----:R-:W-:-:S07]  /*0080*/  IABS R7, R6 ;  /* 0x0000000600077213 */ /* 0x002fce0000000000 */
[----:B------:R-:W1:Y:S01]  /*0090*/  S2UR UR6, SR_CTAID.Y ;  /* 0x00000000000679c3 */ /* 0x000e620000002600 */
[----:B------:R-:W4:Y:S07]  /*00a0*/  I2F.RP R0, R7 ;  /* 0x0000000700007306 */ /* 0x000f2e0000209400 */
[----:B------:R-:W1:Y:S01]  /*00b0*/  LDC R17, c[0x0][0x364] ;  /* 0x0000d900ff117b82 */ /* 0x000e620000000800 */
[----:B--2---:R-:W-:-:S07]  /*00c0*/  IMAD R16, R16, UR4, R5 ;  /* 0x0000000410107c24 */ /* 0x004fce000f8e0205 */
[----:B------:R-:W2:Y:S01]  /*00d0*/  LDC R9, c[0x0][0x3a0] ;  /* 0x0000e800ff097b82 */ /* 0x000ea20000000800 */
[----:B------:R-:W5:Y:S01]  /*00e0*/  LDCU UR4, c[0x0][0x2f8] ;  /* 0x00005f00ff0477ac */ /* 0x000f620008000800 */
[----:B----4-:R-:W4:Y:S01]  /*00f0*/  MUFU.RCP R0, R0 ;  /* 0x0000000000007308 */ /* 0x010f220000001000 */
[----:B------:R-:W-:Y:S01]  /*0100*/  ISETP.GE.AND P3, PT, R16, RZ, PT ;  /* 0x000000ff1000720c */ /* 0x000fe20003f66270 */
[----:B----4-:R-:W-:Y:S01]  /*0110*/  VIADD R2, R0, 0xffffffe ;  /* 0x0ffffffe00027836 */ /* 0x010fe20000000000 */
[----:B------:R-:W-:Y:S02]  /*0120*/  IABS R0, R16 ;  /* 0x0000001000007213 */ /* 0x000fe40000000000 */
[----:B-----5:R-:W-:-:S03]  /*0130*/  IADD3 R18, P1, PT, R1, UR4, RZ ;  /* 0x0000000401127c10 */ /* 0x020fc6000ff3e0ff */
[----:B------:R4:W5:Y:S02]  /*0140*/  F2I.FTZ.U32.TRUNC.NTZ R3, R2 ;  /* 0x0000000200037305 */ /* 0x000964000021f000 */
[----:B----4-:R-:W-:Y:S02]  /*0150*/  IMAD.MOV.U32 R2, RZ, RZ, RZ ;  /* 0x000000ffff027224 */ /* 0x010fe400078e00ff */
[----:B-----5:R-:W-:-:S04]  /*0160*/  IMAD.MOV R4, RZ, RZ, -R3 ;  /* 0x000000ffff047224 */ /* 0x020fc800078e0a03 */
[----:B------:R-:W-:Y:S02]  /*0170*/  IMAD R5, R4, R7, RZ ;  /* 0x0000000704057224 */ /* 0x000fe400078e02ff */
[----:B------:R-:W1:Y:S02]  /*0180*/  S2R R4, SR_TID.Y ;  /* 0x0000000000047919 */ /* 0x000e640000002200 */
[----:B------:R-:W-:-:S04]  /*0190*/  IMAD.HI.U32 R3, R3, R5, R2 ;  /* 0x0000000503037227 */ /* 0x000fc800078e0002 */
[----:B---3--:R-:W-:Y:S02]  /*01a0*/  IMAD.X R2, RZ, RZ, UR5, P1 ;  /* 0x00000005ff027e24 */ /* 0x008fe400088e06ff */
[----:B------:R-:W-:-:S05]  /*01b0*/  IMAD.HI.U32 R3, R3, R0, RZ ;  /* 0x0000000003037227 */ /* 0x000fca00078e00ff */
[----:B------:R-:W-:-:S05]  /*01c0*/  IADD3 R3, PT, PT, -R3, RZ, RZ ;  /* 0x000000ff03037210 */ /* 0x000fca0007ffe1ff */
[----:B------:R-:W-:-:S05]  /*01d0*/  IMAD R0, R7, R3, R0 ;  /* 0x0000000307007224 */ /* 0x000fca00078e0200 */
[----:B------:R-:W-:Y:S01]  /*01e0*/  ISETP.GT.U32.AND P0, PT, R7, R0, PT ;  /* 0x000000000700720c */ /* 0x000fe20003f04070 */
[----:B-1----:R-:W-:-:S12]  /*01f0*/  IMAD R17, R17, UR6, R4 ;  /* 0x0000000611117c24 */ /* 0x002fd8000f8e0204 */
[----:B------:R-:W-:Y:S01]  /*0200*/  @!P0 IMAD.IADD R0, R0, 0x1, -R7 ;  /* 0x0000000100008824 */ /* 0x000fe200078e0a07 */
[----:B0-----:R-:W-:-:S04]  /*0210*/  ISETP.GE.AND P0, PT, R17, UR7, PT ;  /* 0x0000000711007c0c */ /* 0x001fc8000bf06270 */
[----:B--2---:R-:W-:Y:S02]  /*0220*/  ISETP.GE.OR P0, PT, R16, R9, P0 ;  /* 0x000000091000720c */ /* 0x004fe40000706670 */
[----:B------:R-:W-:-:S13]  /*0230*/  ISETP.GT.U32.AND P2, PT, R7, R0, PT ;  /* 0x000000000700720c */ /* 0x000fda0003f44070 */
[----:B------:R-:W-:Y:S01]  /*0240*/  @!P2 IMAD.IADD R0, R0, 0x1, -R7 ;  /* 0x000000010000a824 */ /* 0x000fe200078e0a07 */
[----:B------:R-:W-:Y:S01]  /*0250*/  ISETP.NE.AND P2, PT, R6, RZ, PT ;  /* 0x000000ff0600720c */ /* 0x000fe20003f45270 */
[----:B------:R-:W-:-:S12]  /*0260*/  @P0 EXIT ;  /* 0x000000000000094d */ /* 0x000fd80003800000 */
[----:B------:R-:W0:Y:S01]  /*0270*/  LDC.64 R28, c[0x0][0x380] ;  /* 0x0000e000ff1c7b82 */ /* 0x000e220000000a00 */
[----:B------:R-:W-:Y:S01]  /*0280*/  @!P3 IMAD.MOV R0, RZ, RZ, -R0 ;  /* 0x000000ffff00b224 */ /* 0x000fe200078e0a00 */
[----:B------:R-:W-:Y:S01]  /*0290*/  ISETP.NE.AND P0, PT, R16, RZ, PT ;  /* 0x000000ff1000720c */ /* 0x000fe20003f05270 */
[-C--:B------:R-:W-:Y:S01]  /*02a0*/  IMAD R3, R17, R6.reuse, RZ ;  /* 0x0000000611037224 */ /* 0x080fe200078e02ff */
[----:B------:R-:W-:Y:S01]  /*02b0*/  @!P2 LOP3.LUT R0, RZ, R6, RZ, 0x33, !PT ;  /* 0x00000006ff00a212 */ /* 0x000fe200078e33ff */
[----:B------:R-:W1:Y:S01]  /*02c0*/  LDCU.64 UR36, c[0x0][0x358] ;  /* 0x00006b00ff2477ac */ /* 0x000e620008000a00 */
[----:B------:R-:W-:Y:S01]  /*02d0*/  BSSY.RECONVERGENT B0, `(.L_x_21) ;  /* 0x0000017000007945 */ /* 0x000fe20003800200 */
[----:B------:R-:W-:Y:S01]  /*02e0*/  SHF.L.U32 R31, R9, 0x1, RZ ;  /* 0x00000001091f7819 */ /* 0x000fe200000006ff */
[----:B------:R-:W2:Y:S01]  /*02f0*/  LDC.64 R4, c[0x0][0x388] ;  /* 0x0000e200ff047b82 */ /* 0x000ea20000000a00 */
[----:B------:R-:W-:Y:S01]  /*0300*/  IADD3 R19, PT, PT, R3, R0, RZ ;  /* 0x0000000003137210 */ /* 0x000fe20007ffe0ff */
[----:B------:R-:W-:-:S04]  /*0310*/  IMAD R0, R17, R9, R16 ;  /* 0x0000000911007224 */ /* 0x000fc800078e0210 */
[----:B------:R-:W-:Y:S02]  /*0320*/  IMAD.SHL.U32 R33, R19, 0x2, RZ ;  /* 0x0000000213217824 */ /* 0x000fe400078e00ff */
[----:B------:R-:W-:Y:S02]  /*0330*/  IMAD.SHL.U32 R7, R0, 0x2, RZ ;  /* 0x0000000200077824 */ /* 0x000fe400078e00ff */
[----:B------:R-:W-:-:S04]  /*0340*/  @!P0 IMAD R0, R6, 0x2, R33 ;  /* 0x0000000206008824 */ /* 0x000fc800078e0221 */
[----:B------:R-:W-:Y:S02]  /*0350*/  @!P0 VIADD R0, R0, 0xfffffffe ;  /* 0xfffffffe00008836 */ /* 0x000fe40000000000 */
[----:B0-----:R-:W-:-:S04]  /*0360*/  IMAD.WIDE R28, R7, 0x8, R28 ;  /* 0x00000008071c7825 */ /* 0x001fc800078e021c */
[----:B------:R-:W-:Y:S02]  /*0370*/  @!P0 IMAD.MOV.U32 R7, RZ, RZ, 0x1 ;  /* 0x00000001ff078424 */ /* 0x000fe400078e00ff */
[----:B------:R-:W-:Y:S01]  /*0380*/  @!P0 IMAD.MOV.U32 R21, RZ, RZ, R0 ;  /* 0x000000ffff158224 */ /* 0x000fe200078e0000 */
[----:B-1----:R-:W-:Y:S06]  /*0390*/  @!P0 BRA `(.L_x_22) ;  /* 0x0000000000288947 */ /* 0x002fec0003800000 */
[----:B------:R-:W-:-:S05]  /*03a0*/  VIADD R7, R9, 0xffffffff ;  /* 0xffffffff09077836 */ /* 0x000fca0000000000 */
[----:B------:R-:W-:-:S13]  /*03b0*/  ISETP.NE.AND P0, PT, R16, R7, PT ;  /* 0x000000071000720c */ /* 0x000fda0003f05270 */
[--C-:B------:R-:W-:Y:S02]  /*03c0*/  @!P0 IMAD R21, R6, 0x2, R3.reuse ;  /* 0x0000000206158824 */ /* 0x100fe400078e0203 */
[----:B------:R-:W-:Y:S02]  /*03d0*/  @!P0 IMAD.MOV.U32 R33, RZ, RZ, R3 ;  /* 0x000000ffff218224 */ /* 0x000fe400078e0003 */
[----:B------:R-:W-:Y:S01]  /*03e0*/  @!P0 IMAD.MOV.U32 R7, RZ, RZ, 0x1 ;  /* 0x00000001ff078424 */ /* 0x000fe200078e00ff */
[----:B------:R-:W-:Y:S01]  /*03f0*/  @!P0 IADD3 R21, PT, PT, R21, -0x2, RZ ;  /* 0xfffffffe15158810 */ /* 0x000fe20007ffe0ff */
[----:B------:R-:W-:-:S04]  /*0400*/  @P0 IMAD.MOV.U32 R7, RZ, RZ, -0x1 ;  /* 0xffffffffff070424 */ /* 0x000fc800078e00ff */
[----:B------:R-:W-:Y:S01]  /*0410*/  @!P0 IMAD.MOV.U32 R0, RZ, RZ, R21 ;  /* 0x000000ffff008224 */ /* 0x000fe200078e0015 */
[----:B------:R-:W-:Y:S01]  /*0420*/  @P0 IADD3 R21, PT, PT, R33, -0x2, RZ ;  /* 0xfffffffe21150810 */ /* 0x000fe20007ffe0ff */
[----:B------:R-:W-:-:S07]  /*0430*/  @P0 IMAD.MOV.U32 R0, RZ, RZ, R33 ;  /* 0x000000ffff000224 */ /* 0x000fce00078e0021 */
.L_x_22:
[----:B------:R-:W-:Y:S05]  /*0440*/  BSYNC.RECONVERGENT B0 ;  /* 0x0000000000007941 */ /* 0x000fea0003800200 */
.L_x_21:
[----:B------:R-:W-:Y:S01]  /*0450*/  IMAD.IADD R7, R7, 0x1, R0 ;  /* 0x0000000107077824 */ /* 0x000fe200078e0200 */
[----:B------:R-:W3:Y:S01]  /*0460*/  LDG.E.64 R8, desc[UR36][R28.64] ;  /* 0x000000241c087981 */ /* 0x000ee2000c1e1b00 */
[----:B------:R-:W-:-:S03]  /*0470*/  IMAD.WIDE R30, R31, 0x8, R28 ;  /* 0x000000081f1e7825 */ /* 0x000fc600078e021c */
[----:B------:R-:W4:Y:S01]  /*0480*/  LDG.E.64 R10, desc[UR36][R28.64+0x8] ;  /* 0x000008241c0a7981 */ /* 0x000f22000c1e1b00 */
[----:B--2---:R-:W-:-:S03]  /*0490*/  IMAD.WIDE R22, R7, 0x8, R4 ;  /* 0x0000000807167825 */ /* 0x004fc600078e0204 */
[----:B------:R-:W3:Y:S01]  /*04a0*/  LDG.E.64 R12, desc[UR36][R30.64] ;  /* 0x000000241e0c7981 */ /* 0x000ee2000c1e1b00 */
[----:B------:R-:W-:-:S03]  /*04b0*/  IMAD.WIDE R32, R33, 0x8, R4 ;  /* 0x0000000821207825 */ /* 0x000fc600078e0204 */
[----:B------:R-:W2:Y:S01]  /*04c0*/  LDG.E.64 R22, desc[UR36][R22.64] ;  /* 0x0000002416167981 */ /* 0x000ea2000c1e1b00 */
[----:B------:R-:W-:-:S03]  /*04d0*/  IMAD.WIDE R20, R21, 0x8, R4 ;  /* 0x0000000815147825 */ /* 0x000fc600078e0204 */
[----:B------:R-:W2:Y:S04]  /*04e0*/  LDG.E.64 R26, desc[UR36][R32.64+0x8] ;  /* 0x00000824201a7981 */ /* 0x000ea8000c1e1b00 */
[----:B------:R-:W4:Y:S04]  /*04f0*/  LDG.E.64 R14, desc[UR36][R30.64+0x8] ;  /* 0x000008241e0e7981 */ /* 0x000f28000c1e1b00 */
[----:B------:R-:W5:Y:S04]  /*0500*/  LDG.E.64 R20, desc[UR36][R20.64] ;  /* 0x0000002414147981 */ /* 0x000f68000c1e1b00 */
[----:B------:R-:W5:Y:S01]  /*0510*/  LDG.E.64 R24, desc[UR36][R32.64] ;  /* 0x0000002420187981 */ /* 0x000f62000c1e1b00 */
[----:B------:R-:W-:Y:S01]  /*0520*/  BSSY.RECONVERGENT B0, `(.L_x_23) ;  /* 0x000001f000007945 */ /* 0x000fe20003800200 */
[----:B---3--:R-:W-:-:S02]  /*0530*/  DADD R34, R8, -R12 ;  /* 0x0000000008227229 */ /* 0x008fc4000000080c */
[----:B--2---:R-:W-:Y:S02]  /*0540*/  DADD R36, -R22, R26 ;  /* 0x0000000016247229 */ /* 0x004fe4000000011a */
[----:B----4-:R-:W-:-:S06]  /*0550*/  DADD R4, R10, -R14 ;  /* 0x000000000a047229 */ /* 0x010fcc000000080e */
[----:B------:R-:W-:Y:S02]  /*0560*/  DMUL R36, R34, R36 ;  /* 0x0000002422247228 */ /* 0x000fe40000000000 */
[----:B-----5:R-:W-:-:S08]  /*0570*/  DADD R6, -R20, R24 ;  /* 0x0000000014067229 */ /* 0x020fd00000000118 */
[----:B------:R-:W-:-:S06]  /*0580*/  DFMA R6, R6, R4, -R36 ;  /* 0x000000040606722b */ /* 0x000fcc0000000824 */
[----:B------:R-:W0:Y:S01]  /*0590*/  MUFU.RCP64H R37, R7 ;  /* 0x0000000700257308 */ /* 0x000e220000001800 */
[----:B------:R-:W-:-:S06]  /*05a0*/  IMAD.MOV.U32 R36, RZ, RZ, 0x1 ;  /* 0x00000001ff247424 */ /* 0x000fcc00078e00ff */
[----:B0-----:R-:W-:-:S08]  /*05b0*/  DFMA R28, -R6, R36, 1 ;  /* 0x3ff00000061c742b */ /* 0x001fd00000000124 */
[----:B------:R-:W-:Y:S02]  /*05c0*/  DFMA R28, R28, R28, R28 ;  /* 0x0000001c1c1c722b */ /* 0x000fe4000000001c */
[----:B------:R-:W-:-:S06]  /*05d0*/  DADD R30, R10, -R22 ;  /* 0x000000000a1e7229 */ /* 0x000fcc0000000816 */
[----:B------:R-:W-:Y:S02]  /*05e0*/  DFMA R36, R36, R28, R36 ;  /* 0x0000001c2424722b */ /* 0x000fe40000000024 */
[----:B------:R-:W-:Y:S02]  /*05f0*/  DADD R28, R8, -R20 ;  /* 0x00000000081c7229 */ /* 0x000fe40000000814 */
[----:B------:R-:W-:-:S04]  /*0600*/  DMUL R30, R34, R30 ;  /* 0x0000001e221e7228 */ /* 0x000fc80000000000 */
[----:B------:R-:W-:-:S04]  /*0610*/  DFMA R32, -R6, R36, 1 ;  /* 0x3ff000000620742b */ /* 0x000fc80000000124 */
[----:B------:R-:W-:-:S04]  /*0620*/  DFMA R30, R4, R28, -R30 ;  /* 0x0000001c041e722b */ /* 0x000fc8000000081e */
[----:B------:R-:W-:-:S08]  /*0630*/  DFMA R32, R36, R32, R36 ;  /* 0x000000202420722b */ /* 0x000fd00000000024 */
[----:B------:R-:W-:-:S08]  /*0640*/  DMUL R28, R30, R32 ;  /* 0x000000201e1c7228 */ /* 0x000fd00000000000 */
[----:B------:R-:W-:-:S08]  /*0650*/  DFMA R4, -R6, R28, R30 ;  /* 0x0000001c0604722b */ /* 0x000fd0000000011e */
[----:B------:R-:W-:Y:S01]  /*0660*/  DFMA R28, R32, R4, R28 ;  /* 0x00000004201c722b */ /* 0x000fe2000000001c */
[----:B------:R-:W-:-:S09]  /*0670*/  FSETP.GEU.AND P1, PT, |R31|, 6.5827683646048100446e-37, PT ;  /* 0x036000001f00780b */ /* 0x000fd20003f2e200 */
[----:B------:R-:W-:-:S05]  /*0680*/  FFMA R0, RZ, R7, R29 ;  /* 0x00000007ff007223 */ /* 0x000fca000000001d */
[----:B------:R-:W-:-:S13]  /*0690*/  FSETP.GT.AND P0, PT, |R0|, 1.469367938527859385e-39, PT ;  /* 0x001000000000780b */ /* 0x000fda0003f04200 */
[----:B------:R-:W-:Y:S05]  /*06a0*/  @P0 BRA P1, `(.L_x_24) ;  /* 0x0000000000180947 */ /* 0x000fea0000800000 */
[----:B------:R-:W-:Y:S01]  /*06b0*/  IMAD.MOV.U32 R4, RZ, RZ, R30 ;  /* 0x000000ffff047224 */ /* 0x000fe200078e001e */
[----:B------:R-:W-:Y:S02]  /*06c0*/  MOV R5, R31 ;  /* 0x0000001f00057202 */ /* 0x000fe40000000f00 */
[----:B------:R-:W-:-:S07]  /*06d0*/  MOV R0, 0x6f0 ;  /* 0x000006f000007802 */ /* 0x000fce0000000f00 */
[----:B------:R-:W-:Y:S05]  /*06e0*/  CALL.REL.NOINC `($__internal_1_$__cuda_sm20_div_rn_f64_full) ;  /* 0x0000000400907944 */ /* 0x000fea0003c00000 */
[----:B------:R-:W-:Y:S02]  /*06f0*/  IMAD.MOV.U32 R28, RZ, RZ, R32 ;  /* 0x000000ffff1c7224 */ /* 0x000fe400078e0020 */
[----:B------:R-:W-:-:S07]  /*0700*/  IMAD.MOV.U32 R29, RZ, RZ, R33 ;  /* 0x000000ffff1d7224 */ /* 0x000fce00078e0021 */
.L_x_24:
[----:B------:R-:W-:Y:S05]  /*0710*/  BSYNC.RECONVERGENT B0 ;  /* 0x0000000000007941 */ /* 0x000fea0003800200 */
.L_x_23:
[----:B------:R-:W-:Y:S01]  /*0720*/  DSETP.NE.AND P0, PT, |R28|, +INF , PT ;  /* 0x7ff000001c00742a */ /* 0x000fe20003f05200 */
[----:B------:R-:W-:-:S13]  /*0730*/  BSSY.RECONVERGENT B6, `(.L_x_25) ;  /* 0x0000011000067945 */ /* 0x000fda0003800200 */
[----:B------:R-:W-:Y:S05]  /*0740*/  @P0 BRA `(.L_x_26) ;  /* 0x00000000003c0947 */ /* 0x000fea0003800000 */
[----:B------:R-:W-:Y:S01]  /*0750*/  MOV R0, 0x0 ;  /* 0x0000000000007802 */ /* 0x000fe20000000f00 */
[----:B------:R0:W-:Y:S01]  /*0760*/  STL.128 [R1+0x10], R8 ;  /* 0x0000100801007387 */ /* 0x0001e20000100c00 */
[----:B------:R-:W1:Y:S01]  /*0770*/  LDCU.64 UR4, c[0x4][0x8] ;  /* 0x01000100ff0477ac */ /* 0x000e620008000a00 */
[----:B------:R-:W-:Y:S01]  /*0780*/  MOV R6, R18 ;  /* 0x0000001200067202 */ /* 0x000fe20000000f00 */
[----:B------:R0:W2:Y:S01]  /*0790*/  LDC.64 R30, c[0x4][R0] ;  /* 0x01000000001e7b82 */ /* 0x0000a20000000a00 */
[----:B------:R0:W-:Y:S01]  /*07a0*/  STL.128 [R1+0x20], R12 ;  /* 0x0000200c01007387 */ /* 0x0001e20000100c00 */
[----:B------:R-:W-:-:S03]  /*07b0*/  IMAD.MOV.U32 R7, RZ, RZ, R2 ;  /* 0x000000ffff077224 */ /* 0x000fc600078e0002 */
[----:B------:R0:W-:Y:S04]  /*07c0*/  STL.128 [R1+0x30], R20 ;  /* 0x0000301401007387 */ /* 0x0001e80000100c00 */
[----:B------:R0:W-:Y:S04]  /*07d0*/  STL.128 [R1+0x40], R24 ;  /* 0x0000401801007387 */ /* 0x0001e80000100c00 */
[----:B------:R0:W-:Y:S01]  /*07e0*/  STL.64 [R1], R16 ;  /* 0x0000001001007387 */ /* 0x0001e20000100a00 */
[----:B-1----:R-:W-:-:S03]  /*07f0*/  IMAD.U32 R4, RZ, RZ, UR4 ;  /* 0x00000004ff047e24 */ /* 0x002fc6000f8e00ff */
[----:B------:R0:W-:Y:S01]  /*0800*/  STL.64 [R1+0x8], R28 ;  /* 0x0000081c01007387 */ /* 0x0001e20000100a00 */
[----:B------:R-:W-:-:S07]  /*0810*/  IMAD.U32 R5, RZ, RZ, UR5 ;  /* 0x00000005ff057e24 */ /* 0x000fce000f8e00ff */
[----:B0-----:R-:W-:-:S07]  /*0820*/  LEPC R20, `(.L_x_26) ;  /* 0x000000001014794e */ /* 0x001fce0000000000 */
[----:B--2---:R-:W-:Y:S05]  /*0830*/  CALL.ABS.NOINC R30 ;  /* 0x000000001e007343 */ /* 0x004fea0003c00000 */
.L_x_26:
[----:B------:R-:W-:Y:S05]  /*0840*/  BSYNC.RECONVERGENT B6 ;  /* 0x0000000000067941 */ /* 0x000fea0003800200 */
.L_x_25:
[----:B------:R-:W0:Y:S01]  /*0850*/  LDCU UR4, c[0x0][0x3a0] ;  /* 0x00007400ff0477ac */ /* 0x000e220008000800 */
[----:B------:R-:W1:Y:S01]  /*0860*/  LDC.64 R22, c[0x0][0x390] ;  /* 0x0000e400ff167b82 */ /* 0x000e620000000a00 */
[C---:B------:R-:W-:Y:S01]  /*0870*/  ISETP.NE.AND P0, PT, R17.reuse, RZ, PT ;  /* 0x000000ff1100720c */ /* 0x040fe20003f05270 */
[----:B0-----:R-:W-:-:S04]  /*0880*/  IMAD R0, R17, UR4, R16 ;  /* 0x0000000411007c24 */ /* 0x001fc8000f8e0210 */
[----:B------:R-:W-:-:S04]  /*0890*/  IMAD R3, R0, 0x7, RZ ;  /* 0x0000000700037824 */ /* 0x000fc800078e02ff */
[----:B-1----:R-:W-:-:S05]  /*08a0*/  IMAD.WIDE R22, R3, 0x8, R22 ;  /* 0x0000000803167825 */ /* 0x002fca00078e0216 */
[----:B------:R0:W-:Y:S01]  /*08b0*/  STG.E.64 desc[UR36][R22.64+0x28], R28 ;  /* 0x0000281c16007986 */ /* 0x0001e2000c101b24 */
[----:B------:R-:W-:Y:S05]  /*08c0*/  @!P0 BRA `(.L_x_27) ;  /* 0x0000000400108947 */ /* 0x000fea0003800000 */
[----:B------:R-:W1:Y:S01]  /*08d0*/  LDC R20, c[0x0][0x398] ;  /* 0x0000e600ff147b82 */ /* 0x000e620000000800 */
[----:B------:R-:W-:-:S07]  /*08e0*/  SHF.L.U32 R39, R0, 0x1, RZ ;  /* 0x0000000100277819 */ /* 0x000fce00000006ff */
[----:B------:R-:W2:Y:S08]  /*08f0*/  LDC.64 R4, c[0x0][0x388] ;  /* 0x0000e200ff047b82 */ /* 0x000eb00000000a00 */
[----:B------:R-:W3:Y:S01]  /*0900*/  LDC.64 R6, c[0x0][0x380] ;  /* 0x0000e000ff067b82 */ /* 0x000ee20000000a00 */
[----:B-1----:R-:W-:-:S04]  /*0910*/  IMAD.IADD R19, R19, 0x1, -R20 ;  /* 0x0000000113137824 */ /* 0x002fc800078e0a14 */
[----:B------:R-:W-:-:S04]  /*0920*/  IMAD.SHL.U32 R19, R19, 0x2, RZ ;  /* 0x0000000213137824 */ /* 0x000fc800078e00ff */
[----:B--2---:R-:W-:-:S05]  /*0930*/  IMAD.WIDE R4, R19, 0x8, R4 ;  /* 0x0000000813047825 */ /* 0x004fca00078e0204 */
[----:B------:R-:W2:Y:S01]  /*0940*/  LDG.E.64 R26, desc[UR36][R4.64+0x8] ;  /* 0x00000824041a7981 */ /* 0x000ea2000c1e1b00 */
[----:B------:R-:W-:-:S03]  /*0950*/  IMAD.WIDE R20, R20, 0x10, R4 ;  /* 0x0000001014147825 */ /* 0x000fc600078e0204 */
[----:B------:R-:W4:Y:S01]  /*0960*/  LDG.E.64 R24, desc[UR36][R4.64] ;  /* 0x0000002404187981 */ /* 0x000f22000c1e1b00 */
[----:B---3--:R-:W-:-:S03]  /*0970*/  IMAD.WIDE R38, R39, 0x8, R6 ;  /* 0x0000000827267825 */ /* 0x008fc600078e0206 */
[----:B------:R-:W2:Y:S04]  /*0980*/  LDG.E.64 R30, desc[UR36][R20.64+0x8] ;  /* 0x00000824141e7981 */ /* 0x000ea8000c1e1b00 */
[----:B------:R-:W3:Y:S04]  /*0990*/  LDG.E.64 R8, desc[UR36][R38.64] ;  /* 0x0000002426087981 */ /* 0x000ee8000c1e1b00 */
[----:B------:R-:W3:Y:S04]  /*09a0*/  LDG.E.64 R12, desc[UR36][R38.64+0x10] ;  /* 0x00001024260c7981 */ /* 0x000ee8000c1e1b00 */
[----:B------:R-:W5:Y:S04]  /*09b0*/  LDG.E.64 R10, desc[UR36][R38.64+0x8] ;  /* 0x00000824260a7981 */ /* 0x000f68000c1e1b00 */
[----:B------:R-:W5:Y:S04]  /*09c0*/  LDG.E.64 R14, desc[UR36][R38.64+0x18] ;  /* 0x00001824260e7981 */ /* 0x000f68000c1e1b00 */
[----:B0-----:R-:W4:Y:S01]  /*09d0*/  LDG.E.64 R28, desc[UR36][R20.64] ;  /* 0x00000024141c7981 */ /* 0x001f22000c1e1b00 */
[----:B------:R-:W-:Y:S01]  /*09e0*/  BSSY.RECONVERGENT B0, `(.L_x_28) ;  /* 0x000001d000007945 */ /* 0x000fe20003800200 */
[----:B--2---:R-:W-:-:S02]  /*09f0*/  DADD R36, -R26, R30 ;  /* 0x000000001a247229 */ /* 0x004fc4000000011e */
[----:B---3--:R-:W-:Y:S02]  /*0a00*/  DADD R34, R8, -R12 ;  /* 0x0000000008227229 */ /* 0x008fe4000000080c */
[----:B-----5:R-:W-:-:S06]  /*0a10*/  DADD R32, R10, -R14 ;  /* 0x000000000a207229 */ /* 0x020fcc000000080e */
[----:B------:R-:W-:Y:S02]  /*0a20*/  DMUL R36, R34, R36 ;  /* 0x0000002422247228 */ /* 0x000fe40000000000 */
[----:B----4-:R-:W-:-:S08]  /*0a30*/  DADD R6, -R24, R28 ;  /* 0x0000000018067229 */ /* 0x010fd0000000011c */
[----:B------:R-:W-:-:S06]  /*0a40*/  DFMA R6, R6, R32, -R36 ;  /* 0x000000200606722b */ /* 0x000fcc0000000824 */
[----:B------:R-:W0:Y:S01]  /*0a50*/  MUFU.RCP64H R37, R7 ;  /* 0x0000000700257308 */ /* 0x000e220000001800 */
[----:B------:R-:W-:Y:S01]  /*0a60*/  IMAD.MOV.U32 R36, RZ, RZ, 0x1 ;  /* 0x00000001ff247424 */ /* 0x000fe200078e00ff */
[----:B------:R-:W-:-:S05]  /*0a70*/  DADD R20, R10, -R26 ;  /* 0x000000000a147229 */ /* 0x000fca000000081a */
[----:B0-----:R-:W-:-:S08]  /*0a80*/  DFMA R38, -R6, R36, 1 ;  /* 0x3ff000000626742b */ /* 0x001fd00000000124 */
[----:B------:R-:W-:-:S08]  /*0a90*/  DFMA R38, R38, R38, R38 ;  /* 0x000000262626722b */ /* 0x000fd00000000026 */
[----:B------:R-:W-:Y:S02]  /*0aa0*/  DFMA R38, R36, R38, R36 ;  /* 0x000000262426722b */ /* 0x000fe40000000024 */
[----:B------:R-:W-:Y:S02]  /*0ab0*/  DMUL R20, R34, R20 ;  /* 0x0000001422147228 */ /* 0x000fe40000000000 */
[----:B------:R-:W-:-:S04]  /*0ac0*/  DADD R4, R8, -R24 ;  /* 0x0000000008047229 */ /* 0x000fc80000000818 */
        /* <DEDUP_REMOVED lines=11> */
[----:B------:R-:W-:Y:S01]  /*0b80*/  MOV R0, 0xbb0 ;  /* 0x00000bb000007802 */ /* 0x000fe20000000f00 */
[----:B------:R-:W-:-:S07]  /*0b90*/  IMAD.MOV.U32 R5, RZ, RZ, R21 ;  /* 0x000000ffff057224 */ /* 0x000fce00078e0015 */
[----:B------:R-:W-:Y:S05]  /*0ba0*/  CALL.REL.NOINC `($__internal_1_$__cuda_sm20_div_rn_f64_full) ;  /* 0x0000000000607944 */ /* 0x000fea0003c00000 */
.L_x_29:
[----:B------:R-:W-:Y:S05]  /*0bb0*/  BSYNC.RECONVERGENT B0 ;  /* 0x0000000000007941 */ /* 0x000fea0003800200 */
.L_x_28:
[----:B------:R-:W-:Y:S01]  /*0bc0*/  DSETP.NE.AND P0, PT, |R32|, +INF , PT ;  /* 0x7ff000002000742a */ /* 0x000fe20003f05200 */
[----:B------:R-:W-:-:S13]  /*0bd0*/  BSSY.RECONVERGENT B6, `(.L_x_30) ;  /* 0x0000011000067945 */ /* 0x000fda0003800200 */
[----:B------:R-:W-:Y:S05]  /*0be0*/  @P0 BRA `(.L_x_31) ;  /* 0x00000000003c0947 */ /* 0x000fea0003800000 */
[----:B------:R-:W-:Y:S01]  /*0bf0*/  MOV R0, 0x0 ;  /* 0x0000000000007802 */ /* 0x000fe20000000f00 */
[----:B------:R0:W-:Y:S01]  /*0c00*/  STL.128 [R1+0x10], R8 ;  /* 0x0000100801007387 */ /* 0x0001e20000100c00 */
[----:B------:R-:W1:Y:S01]  /*0c10*/  LDCU.64 UR4, c[0x4][0x10] ;  /* 0x01000200ff0477ac */ /* 0x000e620008000a00 */
[----:B------:R-:W-:Y:S01]  /*0c20*/  IMAD.MOV.U32 R6, RZ, RZ, R18 ;  /* 0x000000ffff067224 */ /* 0x000fe200078e0012 */
[----:B------:R0:W2:Y:S01]  /*0c30*/  LDC.64 R34, c[0x4][R0] ;  /* 0x0100000000227b82 */ /* 0x0000a20000000a00 */
[----:B------:R0:W-:Y:S01]  /*0c40*/  STL.128 [R1+0x20], R12 ;  /* 0x0000200c01007387 */ /* 0x0001e20000100c00 */
[----:B------:R-:W-:-:S03]  /*0c50*/  IMAD.MOV.U32 R7, RZ, RZ, R2 ;  /* 0x000000ffff077224 */ /* 0x000fc600078e0002 */
[----:B------:R0:W-:Y:S04]  /*0c60*/  STL.128 [R1+0x30], R24 ;  /* 0x0000301801007387 */ /* 0x0001e80000100c00 */
[----:B------:R0:W-:Y:S04]  /*0c70*/  STL.128 [R1+0x40], R28 ;  /* 0x0000401c01007387 */ /* 0x0001e80000100c00 */
[----:B------:R0:W-:Y:S01]  /*0c80*/  STL.64 [R1], R16 ;  /* 0x0000001001007387 */ /* 0x0001e20000100a00 */
[----:B-1----:R-:W-:-:S03]  /*0c90*/  MOV R4, UR4 ;  /* 0x0000000400047c02 */ /* 0x002fc60008000f00 */
[----:B------:R0:W-:Y:S01]  /*0ca0*/  STL.64 [R1+0x8], R32 ;  /* 0x0000082001007387 */ /* 0x0001e20000100a00 */
[----:B------:R-:W-:-:S07]  /*0cb0*/  IMAD.U32 R5, RZ, RZ, UR5 ;  /* 0x00000005ff057e24 */ /* 0x000fce000f8e00ff */
[----:B------:R-:W-:-:S07]  /*0cc0*/  LEPC R20, `(.L_x_31) ;  /* 0x000000001014794e */ /* 0x000fce0000000000 */
[----:B0-2---:R-:W-:Y:S05]  /*0cd0*/  CALL.ABS.NOINC R34 ;  /* 0x0000000022007343 */ /* 0x005fea0003c00000 */
.L_x_31:
[----:B------:R-:W-:Y:S05]  /*0ce0*/  BSYNC.RECONVERGENT B6 ;  /* 0x0000000000067941 */ /* 0x000fea0003800200 */
.L_x_30:
[----:B------:R-:W-:Y:S01]  /*0cf0*/  STG.E.64 desc[UR36][R22.64+0x30], R32 ;  /* 0x0000302016007986 */ /* 0x000fe2000c101b24 */
[----:B------:R-:W-:Y:S05]  /*0d00*/  EXIT ;  /* 0x000000000000794d */ /* 0x000fea0003800000 */
.L_x_27:
[----:B------:R-:W-:Y:S01]  /*0d10*/  STG.E.64 desc[UR36][R22.64+0x30], RZ ;  /* 0x000030ff16007986 */ /* 0x000fe2000c101b24 */
[----:B------:R-:W-:Y:S05]  /*0d20*/  EXIT ;  /* 0x000000000000794d */ /* 0x000fea0003800000 */
        .weak           $__internal_1_$__cuda_sm20_div_rn_f64_full
        .type           $__internal_1_$__cuda_sm20_div_rn_f64_full,@function
        .size           $__internal_1_$__cuda_sm20_div_rn_f64_full,(.L_x_40 - $__internal_1_$__cuda_sm20_div_rn_f64_full)
$__internal_1_$__cuda_sm20_div_rn_f64_full:
[C---:B------:R-:W-:Y:S01]  /*0d30*/  FSETP.GEU.AND P0, PT, |R7|.reuse, 1.469367938527859385e-39, PT ;  /* 0x001000000700780b */ /* 0x040fe20003f0e200 */
[----:B------:R-:W-:Y:S01]  /*0d40*/  IMAD.MOV.U32 R40, RZ, RZ, 0x1 ;  /* 0x00000001ff287424 */ /* 0x000fe200078e00ff */
[----:B------:R-:W-:Y:S01]  /*0d50*/  LOP3.LUT R42, R7, 0x800fffff, RZ, 0xc0, !PT ;  /* 0x800fffff072a7812 */ /* 0x000fe200078ec0ff */
[----:B------:R-:W-:Y:S01]  /*0d60*/  IMAD.MOV.U32 R36, RZ, RZ, 0x1ca00000 ;  /* 0x1ca00000ff247424 */ /* 0x000fe200078e00ff */
[C---:B------:R-:W-:Y:S01]  /*0d70*/  FSETP.GEU.AND P2, PT, |R5|.reuse, 1.469367938527859385e-39, PT ;  /* 0x001000000500780b */ /* 0x040fe20003f4e200 */
[----:B------:R-:W-:Y:S01]  /*0d80*/  BSSY.RECONVERGENT B1, `(.L_x_32) ;  /* 0x0000052000017945 */ /* 0x000fe20003800200 */
[----:B------:R-:W-:Y:S02]  /*0d90*/  LOP3.LUT R43, R42, 0x3ff00000, RZ, 0xfc, !PT ;  /* 0x3ff000002a2b7812 */ /* 0x000fe400078efcff */
[----:B------:R-:W-:Y:S02]  /*0da0*/  MOV R42, R6 ;  /* 0x00000006002a7202 */ /* 0x000fe40000000f00 */
[----:B------:R-:W-:-:S02]  /*0db0*/  LOP3.LUT R3, R5, 0x7ff00000, RZ, 0xc0, !PT ;  /* 0x7ff0000005037812 */ /* 0x000fc400078ec0ff */
[----:B------:R-:W-:Y:S01]  /*0dc0*/  LOP3.LUT R38, R7, 0x7ff00000, RZ, 0xc0, !PT ;  /* 0x7ff0000007267812 */ /* 0x000fe200078ec0ff */
[----:B------:R-:W-:Y:S02]  /*0dd0*/  @!P0 DMUL R42, R6, 8.98846567431157953865e+307 ;  /* 0x7fe00000062a8828 */ /* 0x000fe40000000000 */
[----:B------:R-:W-:Y:S01]  /*0de0*/  IMAD.MOV.U32 R37, RZ, RZ, R3 ;  /* 0x000000ffff257224 */ /* 0x000fe200078e0003 */
[----:B------:R-:W-:Y:S02]  /*0df0*/  ISETP.GE.U32.AND P1, PT, R3, R38, PT ;  /* 0x000000260300720c */ /* 0x000fe40003f26070 */
[----:B------:R-:W-:Y:S01]  /*0e00*/  @!P2 LOP3.LUT R32, R7, 0x7ff00000, RZ, 0xc0, !PT ;  /* 0x7ff000000720a812 */ /* 0x000fe200078ec0ff */
[----:B------:R-:W0:Y:S01]  /*0e10*/  MUFU.RCP64H R41, R43 ;  /* 0x0000002b00297308 */ /* 0x000e220000001800 */
[----:B------:R-:W-:Y:S02]  /*0e20*/  @!P2 MOV R44, RZ ;  /* 0x000000ff002ca202 */ /* 0x000fe40000000f00 */
[----:B------:R-:W-:-:S02]  /*0e30*/  @!P2 ISETP.GE.U32.AND P3, PT, R3, R32, PT ;  /* 0x000000200300a20c */ /* 0x000fc40003f66070 */
[----:B------:R-:W-:Y:S02]  /*0e40*/  @!P0 LOP3.LUT R38, R43, 0x7ff00000, RZ, 0xc0, !PT ;  /* 0x7ff000002b268812 */ /* 0x000fe400078ec0ff */
[----:B------:R-:W-:-:S04]  /*0e50*/  @!P2 SEL R33, R36, 0x63400000, !P3 ;  /* 0x634000002421a807 */ /* 0x000fc80005800000 */
[----:B------:R-:W-:-:S04]  /*0e60*/  @!P2 LOP3.LUT R32, R33, 0x80000000, R5, 0xf8, !PT ;  /* 0x800000002120a812 */ /* 0x000fc800078ef805 */
[----:B------:R-:W-:Y:S01]  /*0e70*/  @!P2 LOP3.LUT R45, R32, 0x100000, RZ, 0xfc, !PT ;  /* 0x00100000202da812 */ /* 0x000fe200078efcff */
[----:B0-----:R-:W-:-:S08]  /*0e80*/  DFMA R34, R40, -R42, 1 ;  /* 0x3ff000002822742b */ /* 0x001fd0000000082a */
[----:B------:R-:W-:-:S08]  /*0e90*/  DFMA R34, R34, R34, R34 ;  /* 0x000000222222722b */ /* 0x000fd00000000022 */
[----:B------:R-:W-:Y:S01]  /*0ea0*/  DFMA R34, R40, R34, R40 ;  /* 0x000000222822722b */ /* 0x000fe20000000028 */
[----:B------:R-:W-:Y:S01]  /*0eb0*/  SEL R41, R36, 0x63400000, !P1 ;  /* 0x6340000024297807 */ /* 0x000fe20004800000 */
[----:B------:R-:W-:-:S03]  /*0ec0*/  IMAD.MOV.U32 R40, RZ, RZ, R4 ;  /* 0x000000ffff287224 */ /* 0x000fc600078e0004 */
[----:B------:R-:W-:-:S03]  /*0ed0*/  LOP3.LUT R41, R41, 0x800fffff, R5, 0xf8, !PT ;  /* 0x800fffff29297812 */ /* 0x000fc600078ef805 */
[----:B------:R-:W-:-:S03]  /*0ee0*/  DFMA R32, R34, -R42, 1 ;  /* 0x3ff000002220742b */ /* 0x000fc6000000082a */
[----:B------:R-:W-:-:S05]  /*0ef0*/  @!P2 DFMA R40, R40, 2, -R44 ;  /* 0x400000002828a82b */ /* 0x000fca000000082c */
[----:B------:R-:W-:-:S05]  /*0f00*/  DFMA R32, R34, R32, R34 ;  /* 0x000000202220722b */ /* 0x000fca0000000022 */
[----:B------:R-:W-:-:S03]  /*0f10*/  @!P2 LOP3.LUT R37, R41, 0x7ff00000, RZ, 0xc0, !PT ;  /* 0x7ff000002925a812 */ /* 0x000fc600078ec0ff */
[----:B------:R-:W-:Y:S02]  /*0f20*/  DMUL R34, R32, R40 ;  /* 0x0000002820227228 */ /* 0x000fe40000000000 */
[----:B------:R-:W-:-:S05]  /*0f30*/  VIADD R39, R37, 0xffffffff ;  /* 0xffffffff25277836 */ /* 0x000fca0000000000 */
[----:B------:R-:W-:Y:S01]  /*0f40*/  ISETP.GT.U32.AND P0, PT, R39, 0x7feffffe, PT ;  /* 0x7feffffe2700780c */ /* 0x000fe20003f04070 */
[----:B------:R-:W-:Y:S01]  /*0f50*/  VIADD R39, R38, 0xffffffff ;  /* 0xffffffff26277836 */ /* 0x000fe20000000000 */
[----:B------:R-:W-:-:S04]  /*0f60*/  DFMA R44, R34, -R42, R40 ;  /* 0x8000002a222c722b */ /* 0x000fc80000000028 */
[----:B------:R-:W-:-:S04]  /*0f70*/  ISETP.GT.U32.OR P0, PT, R39, 0x7feffffe, P0 ;  /* 0x7feffffe2700780c */ /* 0x000fc80000704470 */
[----:B------:R-:W-:-:S09]  /*0f80*/  DFMA R44, R32, R44, R34 ;  /* 0x0000002c202c722b */ /* 0x000fd20000000022 */
[----:B------:R-:W-:Y:S05]  /*0f90*/  @P0 BRA `(.L_x_33) ;  /* 0x00000000006c0947 */ /* 0x000fea0003800000 */
[----:B------:R-:W-:-:S04]  /*0fa0*/  LOP3.LUT R32, R7, 0x7ff00000, RZ, 0xc0, !PT ;  /* 0x7ff0000007207812 */ /* 0x000fc800078ec0ff */
[CC--:B------:R-:W-:Y:S02]  /*0fb0*/  VIADDMNMX R4, R3.reuse, -R32.reuse, 0xb9600000, !PT ;  /* 0xb960000003047446 */ /* 0x0c0fe40007800920 */
[----:B------:R-:W-:Y:S02]  /*0fc0*/  ISETP.GE.U32.AND P0, PT, R3, R32, PT ;  /* 0x000000200300720c */ /* 0x000fe40003f06070 */
[----:B------:R-:W-:Y:S01]  /*0fd0*/  VIMNMX R3, PT, PT, R4, 0x46a00000, PT ;  /* 0x46a0000004037848 */ /* 0x000fe20003fe0100 */
[----:B------:R-:W-:Y:S01]  /*0fe0*/  IMAD.MOV.U32 R4, RZ, RZ, RZ ;  /* 0x000000ffff047224 */ /* 0x000fe200078e00ff */
[----:B------:R-:W-:-:S04]  /*0ff0*/  SEL R36, R36, 0x63400000, !P0 ;  /* 0x6340000024247807 */ /* 0x000fc80004000000 */
[----:B------:R-:W-:-:S05]  /*1000*/  IADD3 R3, PT, PT, -R36, R3, RZ ;  /* 0x0000000324037210 */ /* 0x000fca0007ffe1ff */
[----:B------:R-:W-:-:S06]  /*1010*/  VIADD R5, R3, 0x7fe00000 ;  /* 0x7fe0000003057836 */ /* 0x000fcc0000000000 */
[----:B------:R-:W-:-:S10]  /*1020*/  DMUL R32, R44, R4 ;  /* 0x000000042c207228 */ /* 0x000fd40000000000 */
[----:B------:R-:W-:-:S13]  /*1030*/  FSETP.GTU.AND P0, PT, |R33|, 1.469367938527859385e-39, PT ;  /* 0x001000002100780b */ /* 0x000fda0003f0c200 */
[----:B------:R-:W-:Y:S05]  /*1040*/  @P0 BRA `(.L_x_34) ;  /* 0x0000000000940947 */ /* 0x000fea0003800000 */
[----:B------:R-:W-:Y:S01]  /*1050*/  DFMA R40, R44, -R42, R40 ;  /* 0x8000002a2c28722b */ /* 0x000fe20000000028 */
[----:B------:R-:W-:-:S09]  /*1060*/  IMAD.MOV.U32 R34, RZ, RZ, RZ ;  /* 0x000000ffff227224 */ /* 0x000fd200078e00ff */
[C---:B------:R-:W-:Y:S02]  /*1070*/  FSETP.NEU.AND P0, PT, R41.reuse, RZ, PT ;  /* 0x000000ff2900720b */ /* 0x040fe40003f0d000 */
[----:B------:R-:W-:-:S04]  /*1080*/  LOP3.LUT R7, R41, 0x80000000, R7, 0x48, !PT ;  /* 0x8000000029077812 */ /* 0x000fc800078e4807 */
[----:B------:R-:W-:-:S07]  /*1090*/  LOP3.LUT R35, R7, R5, RZ, 0xfc, !PT ;  /* 0x0000000507237212 */ /* 0x000fce00078efcff */
[----:B------:R-:W-:Y:S05]  /*10a0*/  @!P0 BRA `(.L_x_34) ;  /* 0x00000000007c8947 */ /* 0x000fea0003800000 */
[C---:B------:R-:W-:Y:S01]  /*10b0*/  IADD3 R5, PT, PT, -R3.reuse, RZ, RZ ;  /* 0x000000ff03057210 */ /* 0x040fe20007ffe1ff */
[----:B------:R-:W-:Y:S01]  /*10c0*/  IMAD.MOV.U32 R4, RZ, RZ, RZ ;  /* 0x000000ffff047224 */ /* 0x000fe200078e00ff */
[----:B------:R-:W-:Y:S01]  /*10d0*/  DMUL.RP R34, R44, R34 ;  /* 0x000000222c227228 */ /* 0x000fe20000008000 */
[----:B------:R-:W-:-:S04]  /*10e0*/  IADD3 R3, PT, PT, -R3, -0x43300000, RZ ;  /* 0xbcd0000003037810 */ /* 0x000fc80007ffe1ff */
[----:B------:R-:W-:-:S05]  /*10f0*/  DFMA R4, R32, -R4, R44 ;  /* 0x800000042004722b */ /* 0x000fca000000002c */
[----:B------:R-:W-:-:S05]  /*1100*/  LOP3.LUT R7, R35, R7, RZ, 0x3c, !PT ;  /* 0x0000000723077212 */ /* 0x000fca00078e3cff */
[----:B------:R-:W-:-:S04]  /*1110*/  FSETP.NEU.AND P0, PT, |R5|, R3, PT ;  /* 0x000000030500720b */ /* 0x000fc80003f0d200 */
[----:B------:R-:W-:Y:S02]  /*1120*/  FSEL R32, R34, R32, !P0 ;  /* 0x0000002022207208 */ /* 0x000fe40004000000 */
[----:B------:R-:W-:Y:S01]  /*1130*/  FSEL R33, R7, R33, !P0 ;  /* 0x0000002107217208 */ /* 0x000fe20004000000 */
[----:B------:R-:W-:Y:S06]  /*1140*/  BRA `(.L_x_34) ;  /* 0x0000000000547947 */ /* 0x000fec0003800000 */
.L_x_33:
[----:B------:R-:W-:-:S14]  /*1150*/  DSETP.NAN.AND P0, PT, R4, R4, PT ;  /* 0x000000040400722a */ /* 0x000fdc0003f08000 */
[----:B------:R-:W-:Y:S05]  /*1160*/  @P0 BRA `(.L_x_35) ;  /* 0x0000000000440947 */ /* 0x000fea0003800000 */
[----:B------:R-:W-:-:S14]  /*1170*/  DSETP.NAN.AND P0, PT, R6, R6, PT ;  /* 0x000000060600722a */ /* 0x000fdc0003f08000 */
[----:B------:R-:W-:Y:S05]  /*1180*/  @P0 BRA `(.L_x_36) ;  /* 0x0000000000300947 */ /* 0x000fea0003800000 */
[----:B------:R-:W-:Y:S01]  /*1190*/  ISETP.NE.AND P0, PT, R37, R38, PT ;  /* 0x000000262500720c */ /* 0x000fe20003f05270 */
[----:B------:R-:W-:Y:S02]  /*11a0*/  IMAD.MOV.U32 R32, RZ, RZ, 0x0 ;  /* 0x00000000ff207424 */ /* 0x000fe400078e00ff */
[----:B------:R-:W-:-:S10]  /*11b0*/  IMAD.MOV.U32 R33, RZ, RZ, -0x80000 ;  /* 0xfff80000ff217424 */ /* 0x000fd400078e00ff */
[----:B------:R-:W-:Y:S05]  /*11c0*/  @!P0 BRA `(.L_x_34) ;  /* 0x0000000000348947 */ /* 0x000fea0003800000 */
[----:B------:R-:W-:Y:S02]  /*11d0*/  ISETP.NE.AND P0, PT, R37, 0x7ff00000, PT ;  /* 0x7ff000002500780c */ /* 0x000fe40003f05270 */
[----:B------:R-:W-:Y:S02]  /*11e0*/  LOP3.LUT R33, R5, 0x80000000, R7, 0x48, !PT ;  /* 0x8000000005217812 */ /* 0x000fe400078e4807 */
[----:B------:R-:W-:-:S13]  /*11f0*/  ISETP.EQ.OR P0, PT, R38, RZ, !P0 ;  /* 0x000000ff2600720c */ /* 0x000fda0004702670 */
[----:B------:R-:W-:Y:S02]  /*1200*/  @P0 LOP3.LUT R3, R33, 0x7ff00000, RZ, 0xfc, !PT ;  /* 0x7ff0000021030812 */ /* 0x000fe400078efcff */
[----:B------:R-:W-:Y:S01]  /*1210*/  @!P0 MOV R32, RZ ;  /* 0x000000ff00208202 */ /* 0x000fe20000000f00 */
[----:B------:R-:W-:Y:S02]  /*1220*/  @P0 IMAD.MOV.U32 R32, RZ, RZ, RZ ;  /* 0x000000ffff200224 */ /* 0x000fe400078e00ff */
[----:B------:R-:W-:Y:S01]  /*1230*/  @P0 IMAD.MOV.U32 R33, RZ, RZ, R3 ;  /* 0x000000ffff210224 */ /* 0x000fe200078e0003 */
[----:B------:R-:W-:Y:S06]  /*1240*/  BRA `(.L_x_34) ;  /* 0x0000000000147947 */ /* 0x000fec0003800000 */
.L_x_36:
[----:B------:R-:W-:Y:S01]  /*1250*/  LOP3.LUT R33, R7, 0x80000, RZ, 0xfc, !PT ;  /* 0x0008000007217812 */ /* 0x000fe200078efcff */
[----:B------:R-:W-:Y:S01]  /*1260*/  IMAD.MOV.U32 R32, RZ, RZ, R6 ;  /* 0x000000ffff207224 */ /* 0x000fe200078e0006 */
[----:B------:R-:W-:Y:S06]  /*1270*/  BRA `(.L_x_34) ;  /* 0x0000000000087947 */ /* 0x000fec0003800000 */
.L_x_35:
[----:B------:R-:W-:Y:S02]  /*1280*/  LOP3.LUT R33, R5, 0x80000, RZ, 0xfc, !PT ;  /* 0x0008000005217812 */ /* 0x000fe400078efcff */
[----:B------:R-:W-:-:S07]  /*1290*/  MOV R32, R4 ;  /* 0x0000000400207202 */ /* 0x000fce0000000f00 */
.L_x_34:
[----:B------:R-:W-:Y:S05]  /*12a0*/  BSYNC.RECONVERGENT B1 ;  /* 0x0000000000017941 */ /* 0x000fea0003800200 */
.L_x_32:
[----:B------:R-:W-:Y:S02]  /*12b0*/  IMAD.MOV.U32 R4, RZ, RZ, R0 ;  /* 0x000000ffff047224 */ /* 0x000fe400078e0000 */
[----:B------:R-:W-:-:S04]  /*12c0*/  IMAD.MOV.U32 R5, RZ, RZ, 0x0 ;  /* 0x00000000ff057424 */ /* 0x000fc800078e00ff */
[----:B------:R-:W-:Y:S05]  /*12d0*/  RET.REL.NODEC R4 `(_Z10compute_ifPdS_S_iiii) ;  /* 0xffffffec04487950 */ /* 0x000fea0003c3ffff */
.L_x_37:
        /* <DEDUP_REMOVED lines=10> */
.L_x_40:


//--------------------- .text._Z11area_kernelPdS_ii --------------------------
	.section	.text._Z11area_kernelPdS_ii,"ax",@progbits
	.align	128
        .global         _Z11area_kernelPdS_ii
        .type           _Z11area_kernelPdS_ii,@function
        .size           _Z11area_kernelPdS_ii,(.L_x_46 - _Z11area_kernelPdS_ii)
        .other          _Z11area_kernelPdS_ii,@"STO_CUDA_ENTRY STV_DEFAULT"
_Z11area_kernelPdS_ii:
.text._Z11area_kernelPdS_ii:
[----:B------:R-:W-:Y:S01]  /*0000*/  LDC R1, c[0x0][0x37c] ;  /* 0x0000df00ff017b82 */ /* 0x000fe20000000800 */
[----:B------:R-:W0:Y:S07]  /*0010*/  S2R R5, SR_TID.Y ;  /* 0x0000000000057919 */ /* 0x000e2e0000002200 */
[----:B------:R-:W1:Y:S01]  /*0020*/  LDC R3, c[0x0][0x360] ;  /* 0x0000d800ff037b82 */ /* 0x000e620000000800 */
[----:B------:R-:W1:Y:S07]  /*0030*/  S2R R2, SR_TID.X ;  /* 0x0000000000027919 */ /* 0x000e6e0000002100 */
[----:B------:R-:W0:Y:S08]  /*0040*/  S2UR UR5, SR_CTAID.Y ;  /* 0x00000000000579c3 */ /* 0x000e300000002600 */
[----:B------:R-:W0:Y:S08]  /*0050*/  LDC R0, c[0x0][0x364] ;  /* 0x0000d900ff007b82 */ /* 0x000e300000000800 */
[----:B------:R-:W1:Y:S08]  /*0060*/  S2UR UR4, SR_CTAID.X ;  /* 0x00000000000479c3 */ /* 0x000e700000002500 */
[----:B------:R-:W2:Y:S01]  /*0070*/  LDC.64 R10, c[0x0][0x390] ;  /* 0x0000e400ff0a7b82 */ /* 0x000ea20000000a00 */
[----:B0-----:R-:W-:-:S02]  /*0080*/  IMAD R0, R0, UR5, R5 ;  /* 0x0000000500007c24 */ /* 0x001fc4000f8e0205 */
[----:B-1----:R-:W-:-:S03]  /*0090*/  IMAD R3, R3, UR4, R2 ;  /* 0x0000000403037c24 */ /* 0x002fc6000f8e0202 */
[----:B--2---:R-:W-:-:S04]  /*00a0*/  ISETP.GE.AND P0, PT, R0, R11, PT ;  /* 0x0000000b0000720c */ /* 0x004fc80003f06270 */
[----:B------:R-:W-:-:S13]  /*00b0*/  ISETP.GE.OR P0, PT, R3, R10, P0 ;  /* 0x0000000a0300720c */ /* 0x000fda0000706670 */
[----:B------:R-:W-:Y:S05]  /*00c0*/  @P0 EXIT ;  /* 0x000000000000094d */ /* 0x000fea0003800000 */
[----:B------:R-:W0:Y:S01]  /*00d0*/  LDC.64 R4, c[0x0][0x380] ;  /* 0x0000e000ff047b82 */ /* 0x000e220000000a00 */
[----:B------:R-:W1:Y:S01]  /*00e0*/  LDCU.64 UR4, c[0x0][0x358] ;  /* 0x00006b00ff0477ac */ /* 0x000e620008000a00 */
[----:B------:R-:W-:Y:S01]  /*00f0*/  IADD3 R2, PT, PT, R10, -0x1, RZ ;  /* 0xffffffff0a027810 */ /* 0x000fe20007ffe0ff */
[----:B------:R-:W-:-:S03]  /*0100*/  IMAD R14, R0, R10, R3 ;  /* 0x0000000a000e7224 */ /* 0x000fc600078e0203 */
[----:B------:R-:W-:Y:S02]  /*0110*/  ISETP.GE.AND P0, PT, R3, R2, PT ;  /* 0x000000020300720c */ /* 0x000fe40003f06270 */
[----:B------:R-:W-:Y:S01]  /*0120*/  SHF.L.U32 R3, R14, 0x1, RZ ;  /* 0x000000010e037819 */ /* 0x000fe200000006ff */
[----:B------:R-:W2:Y:S04]  /*0130*/  LDC.64 R16, c[0x0][0x388] ;  /* 0x0000e200ff107b82 */ /* 0x000ea80000000a00 */
[----:B0-----:R-:W-:-:S05]  /*0140*/  IMAD.WIDE R4, R3, 0x8, R4 ;  /* 0x0000000803047825 */ /* 0x001fca00078e0204 */
[----:B-1----:R-:W3:Y:S04]  /*0150*/  LDG.E.64 R2, desc[UR4][R4.64+0x8] ;  /* 0x0000080404027981 */ /* 0x002ee8000c1e1b00 */
[----:B------:R-:W3:Y:S04]  /*0160*/  @!P0 LDG.E.64 R12, desc[UR4][R4.64+0x18] ;  /* 0x00001804040c8981 */ /* 0x000ee8000c1e1b00 */
[----:B------:R-:W4:Y:S04]  /*0170*/  LDG.E.64 R6, desc[UR4][R4.64] ;  /* 0x0000000404067981 */ /* 0x000f28000c1e1b00 */
[----:B------:R-:W4:Y:S01]  /*0180*/  @!P0 LDG.E.64 R8, desc[UR4][R4.64+0x10] ;  /* 0x0000100404088981 */ /* 0x000f22000c1e1b00 */
[----:B------:R-:W-:-:S04]  /*0190*/  IADD3 R11, PT, PT, R11, -0x1, RZ ;  /* 0xffffffff0b0b7810 */ /* 0x000fc80007ffe0ff */
[----:B------:R-:W-:Y:S01]  /*01a0*/  ISETP.GE.U32.AND P1, PT, R0, R11, PT ;  /* 0x0000000b0000720c */ /* 0x000fe20003f26070 */
[----:B------:R-:W-:Y:S01]  /*01b0*/  IMAD R11, R14, 0x7, RZ ;  /* 0x000000070e0b7824 */ /* 0x000fe200078e02ff */
[----:B---3--:R-:W-:Y:S02]  /*01c0*/  @!P0 DADD R12, -R2, R12 ;  /* 0x00000000020c8229 */ /* 0x008fe4000000010c */
[----:B----4-:R-:W-:-:S06]  /*01d0*/  @!P0 DADD R14, -R6, R8 ;  /* 0x00000000060e8229 */ /* 0x010fcc0000000108 */
[----:B------:R-:W-:Y:S01]  /*01e0*/  @!P0 DADD R12, -RZ, -R12 ;  /* 0x00000000ff0c8229 */ /* 0x000fe2000000090c */
[----:B--2---:R-:W-:-:S05]  /*01f0*/  IMAD.WIDE R8, R11, 0x8, R16 ;  /* 0x000000080b087825 */ /* 0x004fca00078e0210 */
[----:B------:R0:W-:Y:S04]  /*0200*/  @!P0 STG.E.64 desc[UR4][R8.64+0x8], R14 ;  /* 0x0000080e08008986 */ /* 0x0001e8000c101b04 */
[----:B------:R0:W-:Y:S04]  /*0210*/  @!P0 STG.E.64 desc[UR4][R8.64], R12 ;  /* 0x0000000c08008986 */ /* 0x0001e8000c101b04 */
[----:B------:R0:W-:Y:S04]  /*0220*/  @P1 STG.E.64 desc[UR4][R8.64+0x10], RZ ;  /* 0x000010ff08001986 */ /* 0x0001e8000c101b04 */
[----:B------:R0:W-:Y:S04]  /*0230*/  @P1 STG.E.64 desc[UR4][R8.64+0x18], RZ ;  /* 0x000018ff08001986 */ /* 0x0001e8000c101b04 */
[----:B------:R0:W-:Y:S04]  /*0240*/  @P0 STG.E.64 desc[UR4][R8.64+0x8], RZ ;  /* 0x000008ff08000986 */ /* 0x0001e8000c101b04 */
[----:B------:R0:W-:Y:S01]  /*0250*/  @P0 STG.E.64 desc[UR4][R8.64], RZ ;  /* 0x000000ff08000986 */ /* 0x0001e2000c101b04 */
[----:B------:R-:W-:Y:S05]  /*0260*/  @P1 EXIT ;  /* 0x000000000000194d */ /* 0x000fea0003800000 */
[----:B------:R-:W-:-:S05]  /*0270*/  SHF.L.U32 R11, R10, 0x1, RZ ;  /* 0x000000010a0b7819 */ /* 0x000fca00000006ff */
[----:B------:R-:W-:-:S05]  /*0280*/  IMAD.WIDE R10, R11, 0x8, R4 ;  /* 0x000000080b0a7825 */ /* 0x000fca00078e0204 */
[----:B0-----:R-:W2:Y:S04]  /*0290*/  LDG.E.64 R12, desc[UR4][R10.64] ;  /* 0x000000040a0c7981 */ /* 0x001ea8000c1e1b00 */
[----:B------:R-:W3:Y:S01]  /*02a0*/  LDG.E.64 R14, desc[UR4][R10.64+0x8] ;  /* 0x000008040a0e7981 */ /* 0x000ee2000c1e1b00 */
[----:B--2---:R-:W-:Y:S02]  /*02b0*/  DADD R12, -R6, R12 ;  /* 0x00000000060c7229 */ /* 0x004fe4000000010c */
[----:B---3--:R-:W-:-:S06]  /*02c0*/  DADD R14, -R2, R14 ;  /* 0x00000000020e7229 */ /* 0x008fcc000000010e */
[----:B------:R-:W-:Y:S01]  /*02d0*/  DADD R12, -RZ, -R12 ;  /* 0x00000000ff0c7229 */ /* 0x000fe2000000090c */
[----:B------:R0:W-:Y:S06]  /*02e0*/  STG.E.64 desc[UR4][R8.64+0x10], R14 ;  /* 0x0000100e08007986 */ /* 0x0001ec000c101b04 */
[----:B------:R0:W-:Y:S01]  /*02f0*/  STG.E.64 desc[UR4][R8.64+0x18], R12 ;  /* 0x0000180c08007986 */ /* 0x0001e2000c101b04 */
[----:B------:R-:W-:Y:S05]  /*0300*/  @P0 EXIT ;  /* 0x000000000000094d */ /* 0x000fea0003800000 */
[----:B0-----:R-:W2:Y:S04]  /*0310*/  LDG.E.64 R12, desc[UR4][R4.64+0x10] ;  /* 0x00001004040c7981 */ /* 0x001ea8000c1e1b00 */
[----:B------:R-:W2:Y:S04]  /*0320*/  LDG.E.64 R16, desc[UR4][R10.64] ;  /* 0x000000040a107981 */ /* 0x000ea8000c1e1b00 */
[----:B------:R-:W3:Y:S04]  /*0330*/  LDG.E.64 R22, desc[UR4][R10.64+0x18] ;  /* 0x000018040a167981 */ /* 0x000ee8000c1e1b00 */
[----:B------:R-:W4:Y:S04]  /*0340*/  LDG.E.64 R14, desc[UR4][R4.64+0x18] ;  /* 0x00001804040e7981 */ /* 0x000f28000c1e1b00 */
[----:B------:R-:W4:Y:S04]  /*0350*/  LDG.E.64 R18, desc[UR4][R10.64+0x8] ;  /* 0x000008040a127981 */ /* 0x000f28000c1e1b00 */
[----:B------:R-:W5:Y:S01]  /*0360*/  LDG.E.64 R20, desc[UR4][R10.64+0x10] ;  /* 0x000010040a147981 */ /* 0x000f62000c1e1b00 */
[----:B--2---:R-:W-:-:S02]  /*0370*/  DADD R12, -R12, R16 ;  /* 0x000000000c0c7229 */ /* 0x004fc40000000110 */
[----:B---3--:R-:W-:Y:S02]  /*0380*/  DADD R22, -R2, R22 ;  /* 0x0000000002167229 */ /* 0x008fe40000000116 */
[----:B----4-:R-:W-:-:S06]  /*0390*/  DADD R14, -R14, R18 ;  /* 0x000000000e0e7229 */ /* 0x010fcc0000000112 */
[----:B------:R-:W-:Y:S02]  /*03a0*/  DMUL R12, R12, R22 ;  /* 0x000000160c0c7228 */ /* 0x000fe40000000000 */
[----:B-----5:R-:W-:-:S08]  /*03b0*/  DADD R20, -R6, R20 ;  /* 0x0000000006147229 */ /* 0x020fd00000000114 */
[----:B------:R-:W-:-:S08]  /*03c0*/  DFMA R12, R20, R14, -R12 ;  /* 0x0000000e140c722b */ /* 0x000fd0000000080c */
[----:B------:R-:W-:-:S07]  /*03d0*/  DMUL R12, R12, 0.5 ;  /* 0x3fe000000c0c7828 */ /* 0x000fce0000000000 */
[----:B------:R-:W-:Y:S01]  /*03e0*/  STG.E.64 desc[UR4][R8.64+0x20], R12 ;  /* 0x0000200c08007986 */ /* 0x000fe2000c101b04 */
[----:B------:R-:W-:Y:S05]  /*03f0*/  EXIT ;  /* 0x000000000000794d */ /* 0x000fea0003800000 */
.L_x_38:
        /* <DEDUP_REMOVED lines=16> */
.L_x_46:


//--------------------- .nv.global.init           --------------------------
	.section	.nv.global.init,"aw",@progbits
.nv.global.init:
	.type		$str,@object
	.size		$str,($str$1 - $str)
$str:
        /*0000*/ 	.byte	0x69, 0x20, 0x25, 0x64, 0x2c, 0x20, 0x6a, 0x20, 0x25, 0x64, 0x20, 0x2d, 0x20, 0x74, 0x31, 0x20
        /*0010*/ 	.byte	0x3d, 0x20, 0x25, 0x65, 0x2c, 0x20, 0x78, 0x2c, 0x20, 0x79, 0x20, 0x3d, 0x20, 0x28, 0x25, 0x65
        /*0020*/ 	.byte	0x2c, 0x20, 0x25, 0x65, 0x29, 0x2c, 0x20, 0x78, 0x75, 0x2c, 0x20, 0x79, 0x75, 0x20, 0x3d, 0x20
        /*0030*/ 	.byte	0x28, 0x25, 0x65, 0x2c, 0x20, 0x25, 0x65, 0x29, 0x2c, 0x20, 0x78, 0x69, 0x6d, 0x31, 0x2c, 0x20
        /*0040*/ 	.byte	0x79, 0x69, 0x6d, 0x31, 0x20, 0x3d, 0x20, 0x28, 0x25, 0x65, 0x2c, 0x20, 0x25, 0x65, 0x29, 0x2c
        /*0050*/ 	.byte	0x20, 0x78, 0x69, 0x2c, 0x20, 0x79, 0x69, 0x20, 0x3d, 0x20, 0x28, 0x25, 0x65, 0x2c, 0x20, 0x25
        /*0060*/ 	.byte	0x65, 0x29, 0x20, 0x0a, 0x00
	.type		$str$1,@object
	.size		$str$1,($str$2 - $str$1)
$str$1:
        /*0065*/ 	.byte	0x69, 0x20, 0x25, 0x64, 0x2c, 0x20, 0x6a, 0x20, 0x25, 0x64, 0x20, 0x2d, 0x20, 0x74, 0x31, 0x20
        /*0075*/ 	.byte	0x3d, 0x20, 0x25, 0x65, 0x2c, 0x20, 0x78, 0x2c, 0x20, 0x79, 0x20, 0x3d, 0x20, 0x28, 0x25, 0x65
        /*0085*/ 	.byte	0x2c, 0x20, 0x25, 0x65, 0x29, 0x2c, 0x20, 0x78, 0x72, 0x2c, 0x20, 0x79, 0x72, 0x20, 0x3d, 0x20
        /*0095*/ 	.byte	0x28, 0x25, 0x65, 0x2c, 0x20, 0x25, 0x65, 0x29, 0x2c, 0x20, 0x78, 0x6a, 0x6d, 0x31, 0x2c, 0x20
        /*00a5*/ 	.byte	0x79, 0x6a, 0x6d, 0x31, 0x20, 0x3d, 0x20, 0x28, 0x25, 0x65, 0x2c, 0x20, 0x25, 0x65, 0x29, 0x2c
        /*00b5*/ 	.byte	0x20, 0x78, 0x6a, 0x2c, 0x20, 0x79, 0x6a, 0x20, 0x3d, 0x20, 0x28, 0x25, 0x65, 0x2c, 0x20, 0x25
        /*00c5*/ 	.byte	0x65, 0x29, 0x20, 0x0a, 0x00
	.type		$str$2,@object
	.size		$str$2,(.L_2 - $str$2)
$str$2:
        /*00ca*/ 	.byte	0x69, 0x20, 0x25, 0x64, 0x2c, 0x20, 0x6a, 0x20, 0x25, 0x64, 0x2c, 0x20, 0x67, 0x72, 0x61, 0x64
        /* <DEDUP_REMOVED lines=10> */
        /*017a*/ 	.byte	0x0a, 0x00
.L_2:


//--------------------- .nv.shared.reserved.0     --------------------------
	.section	.nv.shared.reserved.0,"aw",@nobits
	.weak		__nv_reservedSMEM_offset_0_alias
	.size		__nv_reservedSMEM_offset_0_alias, 0, 64
	.other		__nv_reservedSMEM_offset_0_alias,@"STO_CUDA_RESERVED_SHARED STV_DEFAULT"
__nv_reservedSMEM_offset_0_alias:
	.zero		0
	.zero		64


//--------------------- .nv.constant0._Z17vector_grad_gaussPdS_S_S_S_S_iiii --------------------------
	.section	.nv.constant0._Z17vector_grad_gaussPdS_S_S_S_S_iiii,"a",@progbits
	.sectionflags	@""
	.align	4
.nv.constant0._Z17vector_grad_gaussPdS_S_S_S_S_iiii:
	.zero		960


//--------------------- .nv.constant0._Z18reference_grad_phiPdS_iiii --------------------------
	.section	.nv.constant0._Z18reference_grad_phiPdS_iiii,"a",@progbits
	.sectionflags	@""
	.align	4
.nv.constant0._Z18reference_grad_phiPdS_iiii:
	.zero		928


//--------------------- .nv.constant0._Z14initialize_phiPdS_S_S_iiii --------------------------
	.section	.nv.constant0._Z14initialize_phiPdS_S_S_iiii,"a",@progbits
	.sectionflags	@""
	.align	4
.nv.constant0._Z14initialize_phiPdS_S_S_iiii:
	.zero		944


//--------------------- .nv.constant0._Z18compute_cellcenterPdS_iiii --------------------------
	.section	.nv.constant0._Z18compute_cellcenterPdS_iiii,"a",@progbits
	.sectionflags	@""
	.align	4
.nv.constant0._Z18compute_cellcenterPdS_iiii:
	.zero		928


//--------------------- .nv.constant0._Z10compute_ifPdS_S_iiii --------------------------
	.section	.nv.constant0._Z10compute_ifPdS_S_iiii,"a",@progbits
	.sectionflags	@""
	.align	4
.nv.constant0._Z10compute_ifPdS_S_iiii:
	.zero		936


//--------------------- .nv.constant0._Z11area_kernelPdS_ii --------------------------
	.section	.nv.constant0._Z11area_kernelPdS_ii,"a",@progbits
	.sectionflags	@""
	.align	4
.nv.constant0._Z11area_kernelPdS_ii:
	.zero		920


//--------------------- SYMBOLS --------------------------

	.type		.nv.reservedSmem.offset0,@object
	.size		.nv.reservedSmem.offset0,0x4
	.type		vprintf,@function
